//
// Generated by NVIDIA NVVM Compiler
//
// Compiler Build ID: CL-36424714
// Cuda compilation tools, release 13.0, V13.0.88
// Based on NVVM 20.0.0
//

.version 9.0
.target sm_100
.address_size 64

	// .globl	_Z21transformacion_globalPfS_S_S_S_
.extern .shared .align 16 .b8 sdata[];

.visible .entry _Z21transformacion_globalPfS_S_S_S_(
	.param .u64 .ptr .align 1 _Z21transformacion_globalPfS_S_S_S__param_0,
	.param .u64 .ptr .align 1 _Z21transformacion_globalPfS_S_S_S__param_1,
	.param .u64 .ptr .align 1 _Z21transformacion_globalPfS_S_S_S__param_2,
	.param .u64 .ptr .align 1 _Z21transformacion_globalPfS_S_S_S__param_3,
	.param .u64 .ptr .align 1 _Z21transformacion_globalPfS_S_S_S__param_4
)
{
	.reg .pred 	%p<30>;
	.reg .b32 	%r<88>;
	.reg .b32 	%f<139>;
	.reg .b64 	%rd<31>;

	ld.param.u64 	%rd6, [_Z21transformacion_globalPfS_S_S_S__param_0];
	ld.param.u64 	%rd7, [_Z21transformacion_globalPfS_S_S_S__param_1];
	ld.param.u64 	%rd3, [_Z21transformacion_globalPfS_S_S_S__param_2];
	ld.param.u64 	%rd4, [_Z21transformacion_globalPfS_S_S_S__param_3];
	ld.param.u64 	%rd5, [_Z21transformacion_globalPfS_S_S_S__param_4];
	cvta.to.global.u64 	%rd1, %rd7;
	cvta.to.global.u64 	%rd2, %rd6;
	mov.u32 	%r1, %tid.x;
	mov.u32 	%r87, %ntid.x;
	mov.u32 	%r3, %ctaid.x;
	mul.lo.s32 	%r84, %r87, %r3;
	add.s32 	%r5, %r84, %r1;
	shl.b32 	%r6, %r87, 3;
	shl.b32 	%r7, %r87, 2;
	mul.wide.s32 	%rd8, %r5, 4;
	add.s64 	%rd9, %rd2, %rd8;
	ld.global.f32 	%f15, [%rd9];
	shl.b32 	%r25, %r1, 2;
	mov.u32 	%r26, sdata;
	add.s32 	%r8, %r26, %r25;
	st.shared.f32 	[%r8], %f15;
	add.s64 	%rd10, %rd1, %rd8;
	ld.global.f32 	%f16, [%rd10];
	add.s32 	%r27, %r8, %r7;
	st.shared.f32 	[%r27], %f16;
	bar.sync 	0;
	add.s32 	%r28, %r84, %r87;
	setp.ge.s32 	%p1, %r84, %r28;
	mov.f32 	%f138, 0f00000000;
	@%p1 bra 	$L__BB0_12;
	cvt.rn.f32.s32 	%f1, %r5;
	and.b32  	%r9, %r87, 7;
	setp.lt.u32 	%p2, %r87, 8;
	mov.f32 	%f138, 0f00000000;
	@%p2 bra 	$L__BB0_4;
	and.b32  	%r29, %r87, -8;
	neg.s32 	%r82, %r29;
	mov.f32 	%f138, 0f00000000;
$L__BB0_3:
	.pragma "nounroll";
	mul.wide.s32 	%rd11, %r84, 4;
	add.s64 	%rd12, %rd2, %rd11;
	add.s64 	%rd13, %rd1, %rd11;
	ld.global.f32 	%f20, [%rd12];
	mul.f32 	%f21, %f20, %f1;
	cvt.rpi.f32.f32 	%f22, %f21;
	cvt.rzi.s32.f32 	%r30, %f22;
	and.b32  	%r31, %r30, 1;
	setp.eq.b32 	%p3, %r31, 1;
	selp.b32 	%r32, -1, 1, %p3;
	ld.global.f32 	%f23, [%rd13];
	cvt.rn.f32.s32 	%f24, %r32;
	fma.rn.f32 	%f25, %f23, %f24, %f21;
	add.f32 	%f26, %f138, %f25;
	ld.global.f32 	%f27, [%rd12+4];
	mul.f32 	%f28, %f27, %f1;
	cvt.rpi.f32.f32 	%f29, %f28;
	cvt.rzi.s32.f32 	%r33, %f29;
	and.b32  	%r34, %r33, 1;
	setp.eq.b32 	%p4, %r34, 1;
	selp.b32 	%r35, -1, 1, %p4;
	ld.global.f32 	%f30, [%rd13+4];
	cvt.rn.f32.s32 	%f31, %r35;
	fma.rn.f32 	%f32, %f30, %f31, %f28;
	add.f32 	%f33, %f26, %f32;
	ld.global.f32 	%f34, [%rd12+8];
	mul.f32 	%f35, %f34, %f1;
	cvt.rpi.f32.f32 	%f36, %f35;
	cvt.rzi.s32.f32 	%r36, %f36;
	and.b32  	%r37, %r36, 1;
	setp.eq.b32 	%p5, %r37, 1;
	selp.b32 	%r38, -1, 1, %p5;
	ld.global.f32 	%f37, [%rd13+8];
	cvt.rn.f32.s32 	%f38, %r38;
	fma.rn.f32 	%f39, %f37, %f38, %f35;
	add.f32 	%f40, %f33, %f39;
	ld.global.f32 	%f41, [%rd12+12];
	mul.f32 	%f42, %f41, %f1;
	cvt.rpi.f32.f32 	%f43, %f42;
	cvt.rzi.s32.f32 	%r39, %f43;
	and.b32  	%r40, %r39, 1;
	setp.eq.b32 	%p6, %r40, 1;
	selp.b32 	%r41, -1, 1, %p6;
	ld.global.f32 	%f44, [%rd13+12];
	cvt.rn.f32.s32 	%f45, %r41;
	fma.rn.f32 	%f46, %f44, %f45, %f42;
	add.f32 	%f47, %f40, %f46;
	ld.global.f32 	%f48, [%rd12+16];
	mul.f32 	%f49, %f48, %f1;
	cvt.rpi.f32.f32 	%f50, %f49;
	cvt.rzi.s32.f32 	%r42, %f50;
	and.b32  	%r43, %r42, 1;
	setp.eq.b32 	%p7, %r43, 1;
	selp.b32 	%r44, -1, 1, %p7;
	ld.global.f32 	%f51, [%rd13+16];
	cvt.rn.f32.s32 	%f52, %r44;
	fma.rn.f32 	%f53, %f51, %f52, %f49;
	add.f32 	%f54, %f47, %f53;
	ld.global.f32 	%f55, [%rd12+20];
	mul.f32 	%f56, %f55, %f1;
	cvt.rpi.f32.f32 	%f57, %f56;
	cvt.rzi.s32.f32 	%r45, %f57;
	and.b32  	%r46, %r45, 1;
	setp.eq.b32 	%p8, %r46, 1;
	selp.b32 	%r47, -1, 1, %p8;
	ld.global.f32 	%f58, [%rd13+20];
	cvt.rn.f32.s32 	%f59, %r47;
	fma.rn.f32 	%f60, %f58, %f59, %f56;
	add.f32 	%f61, %f54, %f60;
	ld.global.f32 	%f62, [%rd12+24];
	mul.f32 	%f63, %f62, %f1;
	cvt.rpi.f32.f32 	%f64, %f63;
	cvt.rzi.s32.f32 	%r48, %f64;
	and.b32  	%r49, %r48, 1;
	setp.eq.b32 	%p9, %r49, 1;
	selp.b32 	%r50, -1, 1, %p9;
	ld.global.f32 	%f65, [%rd13+24];
	cvt.rn.f32.s32 	%f66, %r50;
	fma.rn.f32 	%f67, %f65, %f66, %f63;
	add.f32 	%f68, %f61, %f67;
	ld.global.f32 	%f69, [%rd12+28];
	mul.f32 	%f70, %f69, %f1;
	cvt.rpi.f32.f32 	%f71, %f70;
	cvt.rzi.s32.f32 	%r51, %f71;
	and.b32  	%r52, %r51, 1;
	setp.eq.b32 	%p10, %r52, 1;
	selp.b32 	%r53, -1, 1, %p10;
	ld.global.f32 	%f72, [%rd13+28];
	cvt.rn.f32.s32 	%f73, %r53;
	fma.rn.f32 	%f74, %f72, %f73, %f70;
	add.f32 	%f138, %f68, %f74;
	add.s32 	%r84, %r84, 8;
	add.s32 	%r82, %r82, 8;
	setp.ne.s32 	%p11, %r82, 0;
	@%p11 bra 	$L__BB0_3;
$L__BB0_4:
	setp.eq.s32 	%p12, %r9, 0;
	@%p12 bra 	$L__BB0_12;
	and.b32  	%r16, %r87, 3;
	setp.lt.u32 	%p13, %r9, 4;
	@%p13 bra 	$L__BB0_7;
	mul.wide.s32 	%rd14, %r84, 4;
	add.s64 	%rd15, %rd2, %rd14;
	ld.global.f32 	%f76, [%rd15];
	mul.f32 	%f77, %f76, %f1;
	cvt.rpi.f32.f32 	%f78, %f77;
	cvt.rzi.s32.f32 	%r54, %f78;
	and.b32  	%r55, %r54, 1;
	setp.eq.b32 	%p14, %r55, 1;
	selp.b32 	%r56, -1, 1, %p14;
	add.s64 	%rd16, %rd1, %rd14;
	ld.global.f32 	%f79, [%rd16];
	cvt.rn.f32.s32 	%f80, %r56;
	fma.rn.f32 	%f81, %f79, %f80, %f77;
	add.f32 	%f82, %f138, %f81;
	ld.global.f32 	%f83, [%rd15+4];
	mul.f32 	%f84, %f83, %f1;
	cvt.rpi.f32.f32 	%f85, %f84;
	cvt.rzi.s32.f32 	%r57, %f85;
	and.b32  	%r58, %r57, 1;
	setp.eq.b32 	%p15, %r58, 1;
	selp.b32 	%r59, -1, 1, %p15;
	ld.global.f32 	%f86, [%rd16+4];
	cvt.rn.f32.s32 	%f87, %r59;
	fma.rn.f32 	%f88, %f86, %f87, %f84;
	add.f32 	%f89, %f82, %f88;
	ld.global.f32 	%f90, [%rd15+8];
	mul.f32 	%f91, %f90, %f1;
	cvt.rpi.f32.f32 	%f92, %f91;
	cvt.rzi.s32.f32 	%r60, %f92;
	and.b32  	%r61, %r60, 1;
	setp.eq.b32 	%p16, %r61, 1;
	selp.b32 	%r62, -1, 1, %p16;
	ld.global.f32 	%f93, [%rd16+8];
	cvt.rn.f32.s32 	%f94, %r62;
	fma.rn.f32 	%f95, %f93, %f94, %f91;
	add.f32 	%f96, %f89, %f95;
	ld.global.f32 	%f97, [%rd15+12];
	mul.f32 	%f98, %f97, %f1;
	cvt.rpi.f32.f32 	%f99, %f98;
	cvt.rzi.s32.f32 	%r63, %f99;
	and.b32  	%r64, %r63, 1;
	setp.eq.b32 	%p17, %r64, 1;
	selp.b32 	%r65, -1, 1, %p17;
	ld.global.f32 	%f100, [%rd16+12];
	cvt.rn.f32.s32 	%f101, %r65;
	fma.rn.f32 	%f102, %f100, %f101, %f98;
	add.f32 	%f138, %f96, %f102;
	add.s32 	%r84, %r84, 4;
$L__BB0_7:
	setp.eq.s32 	%p18, %r16, 0;
	@%p18 bra 	$L__BB0_12;
	setp.eq.s32 	%p19, %r16, 1;
	@%p19 bra 	$L__BB0_10;
	mul.wide.s32 	%rd17, %r84, 4;
	add.s64 	%rd18, %rd2, %rd17;
	ld.global.f32 	%f104, [%rd18];
	mul.f32 	%f105, %f104, %f1;
	cvt.rpi.f32.f32 	%f106, %f105;
	cvt.rzi.s32.f32 	%r66, %f106;
	and.b32  	%r67, %r66, 1;
	setp.eq.b32 	%p20, %r67, 1;
	selp.b32 	%r68, -1, 1, %p20;
	add.s64 	%rd19, %rd1, %rd17;
	ld.global.f32 	%f107, [%rd19];
	cvt.rn.f32.s32 	%f108, %r68;
	fma.rn.f32 	%f109, %f107, %f108, %f105;
	add.f32 	%f110, %f138, %f109;
	ld.global.f32 	%f111, [%rd18+4];
	mul.f32 	%f112, %f111, %f1;
	cvt.rpi.f32.f32 	%f113, %f112;
	cvt.rzi.s32.f32 	%r69, %f113;
	and.b32  	%r70, %r69, 1;
	setp.eq.b32 	%p21, %r70, 1;
	selp.b32 	%r71, -1, 1, %p21;
	ld.global.f32 	%f114, [%rd19+4];
	cvt.rn.f32.s32 	%f115, %r71;
	fma.rn.f32 	%f116, %f114, %f115, %f112;
	add.f32 	%f138, %f110, %f116;
	add.s32 	%r84, %r84, 2;
$L__BB0_10:
	and.b32  	%r72, %r87, 1;
	setp.eq.b32 	%p22, %r72, 1;
	not.pred 	%p23, %p22;
	@%p23 bra 	$L__BB0_12;
	mul.wide.s32 	%rd20, %r84, 4;
	add.s64 	%rd21, %rd2, %rd20;
	ld.global.f32 	%f117, [%rd21];
	mul.f32 	%f118, %f117, %f1;
	cvt.rpi.f32.f32 	%f119, %f118;
	cvt.rzi.s32.f32 	%r73, %f119;
	and.b32  	%r74, %r73, 1;
	setp.eq.b32 	%p24, %r74, 1;
	selp.b32 	%r75, -1, 1, %p24;
	add.s64 	%rd22, %rd1, %rd20;
	ld.global.f32 	%f120, [%rd22];
	cvt.rn.f32.s32 	%f121, %r75;
	fma.rn.f32 	%f122, %f120, %f121, %f118;
	add.f32 	%f138, %f138, %f122;
$L__BB0_12:
	cvta.to.global.u64 	%rd23, %rd3;
	add.s64 	%rd25, %rd23, %rd8;
	st.global.f32 	[%rd25], %f138;
	add.s32 	%r21, %r8, %r6;
	st.shared.f32 	[%r21], %f138;
	mad.lo.s32 	%r22, %r87, 12, %r8;
	st.shared.f32 	[%r22], %f138;
	bar.sync 	0;
	setp.lt.u32 	%p25, %r87, 2;
	@%p25 bra 	$L__BB0_16;
$L__BB0_13:
	shr.u32 	%r24, %r87, 1;
	setp.ge.u32 	%p26, %r1, %r24;
	@%p26 bra 	$L__BB0_15;
	shl.b32 	%r76, %r24, 2;
	add.s32 	%r77, %r21, %r76;
	ld.shared.f32 	%f123, [%r77];
	ld.shared.f32 	%f124, [%r21];
	add.f32 	%f125, %f123, %f124;
	st.shared.f32 	[%r21], %f125;
	ld.shared.f32 	%f126, [%r22];
	add.s32 	%r78, %r22, %r76;
	ld.shared.f32 	%f127, [%r78];
	setp.gt.f32 	%p27, %f126, %f127;
	selp.f32 	%f128, %f126, %f127, %p27;
	st.shared.f32 	[%r22], %f128;
$L__BB0_15:
	bar.sync 	0;
	setp.gt.u32 	%p28, %r87, 3;
	mov.u32 	%r87, %r24;
	@%p28 bra 	$L__BB0_13;
$L__BB0_16:
	setp.ne.s32 	%p29, %r1, 0;
	@%p29 bra 	$L__BB0_18;
	add.s32 	%r80, %r26, %r6;
	ld.shared.f32 	%f129, [%r80];
	cvta.to.global.u64 	%rd26, %rd4;
	mul.wide.u32 	%rd27, %r3, 4;
	add.s64 	%rd28, %rd26, %rd27;
	st.global.f32 	[%rd28], %f129;
	add.s32 	%r81, %r80, %r7;
	ld.shared.f32 	%f130, [%r81];
	cvta.to.global.u64 	%rd29, %rd5;
	add.s64 	%rd30, %rd29, %rd27;
	st.global.f32 	[%rd30], %f130;
$L__BB0_18:
	ret;

}
	// .globl	_Z21transformacion_sharedPfS_S_S_S_
.visible .entry _Z21transformacion_sharedPfS_S_S_S_(
	.param .u64 .ptr .align 1 _Z21transformacion_sharedPfS_S_S_S__param_0,
	.param .u64 .ptr .align 1 _Z21transformacion_sharedPfS_S_S_S__param_1,
	.param .u64 .ptr .align 1 _Z21transformacion_sharedPfS_S_S_S__param_2,
	.param .u64 .ptr .align 1 _Z21transformacion_sharedPfS_S_S_S__param_3,
	.param .u64 .ptr .align 1 _Z21transformacion_sharedPfS_S_S_S__param_4
)
{
	.reg .pred 	%p<29>;
	.reg .b32 	%r<103>;
	.reg .b32 	%f<153>;
	.reg .b64 	%rd<29>;

	ld.param.u64 	%rd8, [_Z21transformacion_sharedPfS_S_S_S__param_0];
	ld.param.u64 	%rd9, [_Z21transformacion_sharedPfS_S_S_S__param_1];
	ld.param.u64 	%rd5, [_Z21transformacion_sharedPfS_S_S_S__param_2];
	ld.param.u64 	%rd6, [_Z21transformacion_sharedPfS_S_S_S__param_3];
	ld.param.u64 	%rd7, [_Z21transformacion_sharedPfS_S_S_S__param_4];
	cvta.to.global.u64 	%rd1, %rd9;
	cvta.to.global.u64 	%rd10, %rd8;
	mov.u32 	%r1, %tid.x;
	mov.u32 	%r102, %ntid.x;
	mov.u32 	%r3, %ctaid.x;
	mad.lo.s32 	%r4, %r102, %r3, %r1;
	shl.b32 	%r6, %r102, 2;
	mov.u32 	%r27, sdata;
	add.s32 	%r5, %r27, %r6;
	mul.wide.s32 	%rd11, %r4, 4;
	add.s64 	%rd12, %rd10, %rd11;
	ld.global.f32 	%f16, [%rd12];
	shl.b32 	%r28, %r1, 2;
	add.s32 	%r7, %r27, %r28;
	st.shared.f32 	[%r7], %f16;
	add.s64 	%rd13, %rd1, %rd11;
	ld.global.f32 	%f17, [%rd13];
	add.s32 	%r8, %r5, %r28;
	st.shared.f32 	[%r8], %f17;
	bar.sync 	0;
	cvt.rn.f32.s32 	%f1, %r4;
	and.b32  	%r9, %r102, 7;
	setp.lt.u32 	%p1, %r102, 8;
	mov.f32 	%f152, 0f00000000;
	mov.b32 	%r100, 0;
	@%p1 bra 	$L__BB1_3;
	and.b32  	%r30, %r102, -8;
	neg.s32 	%r98, %r30;
	add.s32 	%r97, %r27, 16;
	add.s64 	%rd28, %rd1, 16;
	mov.f32 	%f152, 0f00000000;
$L__BB1_2:
	.pragma "nounroll";
	and.b32  	%r100, %r102, 2040;
	ld.shared.v4.f32 	{%f19, %f20, %f21, %f22}, [%r97+-16];
	add.s32 	%r32, %r97, %r6;
	ld.shared.f32 	%f23, [%r32+-16];
	fma.rn.f32 	%f24, %f19, %f1, %f23;
	cvt.rpi.f32.f32 	%f25, %f24;
	cvt.rzi.s32.f32 	%r33, %f25;
	and.b32  	%r34, %r33, 1;
	setp.eq.b32 	%p2, %r34, 1;
	selp.b32 	%r35, -1, 1, %p2;
	ld.global.f32 	%f26, [%rd28+-16];
	cvt.rn.f32.s32 	%f27, %r35;
	fma.rn.f32 	%f28, %f26, %f27, %f24;
	add.f32 	%f29, %f152, %f28;
	ld.shared.f32 	%f30, [%r32+-12];
	fma.rn.f32 	%f31, %f20, %f1, %f30;
	cvt.rpi.f32.f32 	%f32, %f31;
	cvt.rzi.s32.f32 	%r36, %f32;
	and.b32  	%r37, %r36, 1;
	setp.eq.b32 	%p3, %r37, 1;
	selp.b32 	%r38, -1, 1, %p3;
	ld.global.f32 	%f33, [%rd28+-12];
	cvt.rn.f32.s32 	%f34, %r38;
	fma.rn.f32 	%f35, %f33, %f34, %f31;
	add.f32 	%f36, %f29, %f35;
	ld.shared.f32 	%f37, [%r32+-8];
	fma.rn.f32 	%f38, %f21, %f1, %f37;
	cvt.rpi.f32.f32 	%f39, %f38;
	cvt.rzi.s32.f32 	%r39, %f39;
	and.b32  	%r40, %r39, 1;
	setp.eq.b32 	%p4, %r40, 1;
	selp.b32 	%r41, -1, 1, %p4;
	ld.global.f32 	%f40, [%rd28+-8];
	cvt.rn.f32.s32 	%f41, %r41;
	fma.rn.f32 	%f42, %f40, %f41, %f38;
	add.f32 	%f43, %f36, %f42;
	ld.shared.f32 	%f44, [%r32+-4];
	fma.rn.f32 	%f45, %f22, %f1, %f44;
	cvt.rpi.f32.f32 	%f46, %f45;
	cvt.rzi.s32.f32 	%r42, %f46;
	and.b32  	%r43, %r42, 1;
	setp.eq.b32 	%p5, %r43, 1;
	selp.b32 	%r44, -1, 1, %p5;
	ld.global.f32 	%f47, [%rd28+-4];
	cvt.rn.f32.s32 	%f48, %r44;
	fma.rn.f32 	%f49, %f47, %f48, %f45;
	add.f32 	%f50, %f43, %f49;
	ld.shared.v4.f32 	{%f51, %f52, %f53, %f54}, [%r97];
	ld.shared.f32 	%f55, [%r32];
	fma.rn.f32 	%f56, %f51, %f1, %f55;
	cvt.rpi.f32.f32 	%f57, %f56;
	cvt.rzi.s32.f32 	%r45, %f57;
	and.b32  	%r46, %r45, 1;
	setp.eq.b32 	%p6, %r46, 1;
	selp.b32 	%r47, -1, 1, %p6;
	ld.global.f32 	%f58, [%rd28];
	cvt.rn.f32.s32 	%f59, %r47;
	fma.rn.f32 	%f60, %f58, %f59, %f56;
	add.f32 	%f61, %f50, %f60;
	ld.shared.f32 	%f62, [%r32+4];
	fma.rn.f32 	%f63, %f52, %f1, %f62;
	cvt.rpi.f32.f32 	%f64, %f63;
	cvt.rzi.s32.f32 	%r48, %f64;
	and.b32  	%r49, %r48, 1;
	setp.eq.b32 	%p7, %r49, 1;
	selp.b32 	%r50, -1, 1, %p7;
	ld.global.f32 	%f65, [%rd28+4];
	cvt.rn.f32.s32 	%f66, %r50;
	fma.rn.f32 	%f67, %f65, %f66, %f63;
	add.f32 	%f68, %f61, %f67;
	ld.shared.f32 	%f69, [%r32+8];
	fma.rn.f32 	%f70, %f53, %f1, %f69;
	cvt.rpi.f32.f32 	%f71, %f70;
	cvt.rzi.s32.f32 	%r51, %f71;
	and.b32  	%r52, %r51, 1;
	setp.eq.b32 	%p8, %r52, 1;
	selp.b32 	%r53, -1, 1, %p8;
	ld.global.f32 	%f72, [%rd28+8];
	cvt.rn.f32.s32 	%f73, %r53;
	fma.rn.f32 	%f74, %f72, %f73, %f70;
	add.f32 	%f75, %f68, %f74;
	ld.shared.f32 	%f76, [%r32+12];
	fma.rn.f32 	%f77, %f54, %f1, %f76;
	cvt.rpi.f32.f32 	%f78, %f77;
	cvt.rzi.s32.f32 	%r54, %f78;
	and.b32  	%r55, %r54, 1;
	setp.eq.b32 	%p9, %r55, 1;
	selp.b32 	%r56, -1, 1, %p9;
	ld.global.f32 	%f79, [%rd28+12];
	cvt.rn.f32.s32 	%f80, %r56;
	fma.rn.f32 	%f81, %f79, %f80, %f77;
	add.f32 	%f152, %f75, %f81;
	add.s32 	%r98, %r98, 8;
	add.s32 	%r97, %r97, 32;
	add.s64 	%rd28, %rd28, 32;
	setp.ne.s32 	%p10, %r98, 0;
	@%p10 bra 	$L__BB1_2;
$L__BB1_3:
	setp.eq.s32 	%p11, %r9, 0;
	@%p11 bra 	$L__BB1_11;
	and.b32  	%r17, %r102, 3;
	setp.lt.u32 	%p12, %r9, 4;
	@%p12 bra 	$L__BB1_6;
	shl.b32 	%r57, %r100, 2;
	mov.u32 	%r58, sdata;
	add.s32 	%r59, %r58, %r57;
	ld.shared.f32 	%f83, [%r59];
	add.s32 	%r60, %r5, %r57;
	ld.shared.f32 	%f84, [%r60];
	fma.rn.f32 	%f85, %f83, %f1, %f84;
	cvt.rpi.f32.f32 	%f86, %f85;
	cvt.rzi.s32.f32 	%r61, %f86;
	and.b32  	%r62, %r61, 1;
	setp.eq.b32 	%p13, %r62, 1;
	selp.b32 	%r63, -1, 1, %p13;
	mul.wide.u32 	%rd14, %r100, 4;
	add.s64 	%rd15, %rd1, %rd14;
	ld.global.f32 	%f87, [%rd15];
	cvt.rn.f32.s32 	%f88, %r63;
	fma.rn.f32 	%f89, %f87, %f88, %f85;
	add.f32 	%f90, %f152, %f89;
	ld.shared.f32 	%f91, [%r59+4];
	ld.shared.f32 	%f92, [%r60+4];
	fma.rn.f32 	%f93, %f91, %f1, %f92;
	cvt.rpi.f32.f32 	%f94, %f93;
	cvt.rzi.s32.f32 	%r64, %f94;
	and.b32  	%r65, %r64, 1;
	setp.eq.b32 	%p14, %r65, 1;
	selp.b32 	%r66, -1, 1, %p14;
	ld.global.f32 	%f95, [%rd15+4];
	cvt.rn.f32.s32 	%f96, %r66;
	fma.rn.f32 	%f97, %f95, %f96, %f93;
	add.f32 	%f98, %f90, %f97;
	ld.shared.f32 	%f99, [%r59+8];
	ld.shared.f32 	%f100, [%r60+8];
	fma.rn.f32 	%f101, %f99, %f1, %f100;
	cvt.rpi.f32.f32 	%f102, %f101;
	cvt.rzi.s32.f32 	%r67, %f102;
	and.b32  	%r68, %r67, 1;
	setp.eq.b32 	%p15, %r68, 1;
	selp.b32 	%r69, -1, 1, %p15;
	ld.global.f32 	%f103, [%rd15+8];
	cvt.rn.f32.s32 	%f104, %r69;
	fma.rn.f32 	%f105, %f103, %f104, %f101;
	add.f32 	%f106, %f98, %f105;
	ld.shared.f32 	%f107, [%r59+12];
	ld.shared.f32 	%f108, [%r60+12];
	fma.rn.f32 	%f109, %f107, %f1, %f108;
	cvt.rpi.f32.f32 	%f110, %f109;
	cvt.rzi.s32.f32 	%r70, %f110;
	and.b32  	%r71, %r70, 1;
	setp.eq.b32 	%p16, %r71, 1;
	selp.b32 	%r72, -1, 1, %p16;
	ld.global.f32 	%f111, [%rd15+12];
	cvt.rn.f32.s32 	%f112, %r72;
	fma.rn.f32 	%f113, %f111, %f112, %f109;
	add.f32 	%f152, %f106, %f113;
	add.s32 	%r100, %r100, 4;
$L__BB1_6:
	setp.eq.s32 	%p17, %r17, 0;
	@%p17 bra 	$L__BB1_11;
	setp.eq.s32 	%p18, %r17, 1;
	@%p18 bra 	$L__BB1_9;
	shl.b32 	%r73, %r100, 2;
	mov.u32 	%r74, sdata;
	add.s32 	%r75, %r74, %r73;
	ld.shared.f32 	%f115, [%r75];
	add.s32 	%r76, %r5, %r73;
	ld.shared.f32 	%f116, [%r76];
	fma.rn.f32 	%f117, %f115, %f1, %f116;
	cvt.rpi.f32.f32 	%f118, %f117;
	cvt.rzi.s32.f32 	%r77, %f118;
	and.b32  	%r78, %r77, 1;
	setp.eq.b32 	%p19, %r78, 1;
	selp.b32 	%r79, -1, 1, %p19;
	mul.wide.u32 	%rd16, %r100, 4;
	add.s64 	%rd17, %rd1, %rd16;
	ld.global.f32 	%f119, [%rd17];
	cvt.rn.f32.s32 	%f120, %r79;
	fma.rn.f32 	%f121, %f119, %f120, %f117;
	add.f32 	%f122, %f152, %f121;
	ld.shared.f32 	%f123, [%r75+4];
	ld.shared.f32 	%f124, [%r76+4];
	fma.rn.f32 	%f125, %f123, %f1, %f124;
	cvt.rpi.f32.f32 	%f126, %f125;
	cvt.rzi.s32.f32 	%r80, %f126;
	and.b32  	%r81, %r80, 1;
	setp.eq.b32 	%p20, %r81, 1;
	selp.b32 	%r82, -1, 1, %p20;
	ld.global.f32 	%f127, [%rd17+4];
	cvt.rn.f32.s32 	%f128, %r82;
	fma.rn.f32 	%f129, %f127, %f128, %f125;
	add.f32 	%f152, %f122, %f129;
	add.s32 	%r100, %r100, 2;
$L__BB1_9:
	and.b32  	%r83, %r102, 1;
	setp.eq.b32 	%p21, %r83, 1;
	not.pred 	%p22, %p21;
	@%p22 bra 	$L__BB1_11;
	shl.b32 	%r84, %r100, 2;
	mov.u32 	%r85, sdata;
	add.s32 	%r86, %r85, %r84;
	ld.shared.f32 	%f130, [%r86];
	add.s32 	%r87, %r5, %r84;
	ld.shared.f32 	%f131, [%r87];
	fma.rn.f32 	%f132, %f130, %f1, %f131;
	cvt.rpi.f32.f32 	%f133, %f132;
	cvt.rzi.s32.f32 	%r88, %f133;
	and.b32  	%r89, %r88, 1;
	setp.eq.b32 	%p23, %r89, 1;
	selp.b32 	%r90, -1, 1, %p23;
	mul.wide.u32 	%rd18, %r100, 4;
	add.s64 	%rd19, %rd1, %rd18;
	ld.global.f32 	%f134, [%rd19];
	cvt.rn.f32.s32 	%f135, %r90;
	fma.rn.f32 	%f136, %f134, %f135, %f132;
	add.f32 	%f152, %f152, %f136;
$L__BB1_11:
	shl.b32 	%r91, %r102, 3;
	cvta.to.global.u64 	%rd20, %rd5;
	mul.wide.s32 	%rd21, %r4, 4;
	add.s64 	%rd22, %rd20, %rd21;
	st.global.f32 	[%rd22], %f152;
	add.s32 	%r22, %r7, %r91;
	st.shared.f32 	[%r22], %f152;
	add.s32 	%r23, %r8, %r91;
	st.shared.f32 	[%r23], %f152;
	bar.sync 	0;
	setp.lt.u32 	%p24, %r102, 2;
	@%p24 bra 	$L__BB1_15;
$L__BB1_12:
	shr.u32 	%r25, %r102, 1;
	setp.ge.u32 	%p25, %r1, %r25;
	@%p25 bra 	$L__BB1_14;
	shl.b32 	%r92, %r25, 2;
	add.s32 	%r93, %r22, %r92;
	ld.shared.f32 	%f137, [%r93];
	ld.shared.f32 	%f138, [%r22];
	add.f32 	%f139, %f137, %f138;
	st.shared.f32 	[%r22], %f139;
	ld.shared.f32 	%f140, [%r23];
	add.s32 	%r94, %r23, %r92;
	ld.shared.f32 	%f141, [%r94];
	setp.gt.f32 	%p26, %f140, %f141;
	selp.f32 	%f142, %f140, %f141, %p26;
	st.shared.f32 	[%r23], %f142;
$L__BB1_14:
	bar.sync 	0;
	setp.gt.u32 	%p27, %r102, 3;
	mov.u32 	%r102, %r25;
	@%p27 bra 	$L__BB1_12;
$L__BB1_15:
	setp.ne.s32 	%p28, %r1, 0;
	@%p28 bra 	$L__BB1_17;
	add.s32 	%r95, %r5, %r6;
	ld.shared.f32 	%f143, [%r95];
	cvta.to.global.u64 	%rd23, %rd6;
	mul.wide.u32 	%rd24, %r3, 4;
	add.s64 	%rd25, %rd23, %rd24;
	st.global.f32 	[%rd25], %f143;
	add.s32 	%r96, %r95, %r6;
	ld.shared.f32 	%f144, [%r96];
	cvta.to.global.u64 	%rd26, %rd7;
	add.s64 	%rd27, %rd26, %rd24;
	st.global.f32 	[%rd27], %f144;
$L__BB1_17:
	ret;

}


// ===== COMPILED SASS (sm_100) =====

	.target	sm_100

	.elftype	@"ET_EXEC"


//--------------------- .note.nv.tkinfo           --------------------------
	.section	.note.nv.tkinfo,"",@"SHT_NOTE"
	.sectionflags	@"SHF_NOTE_NV_TKINFO"
	.tkinfo
        /*0018*/ 	.word	0x00000002
        /*0030*/ 	.string	""
        /*0030*/ 	.string	"ptxas"
        /*0030*/ 	.string	"Cuda compilation tools, release 13.0, V13.0.88"
        /*0030*/ 	.string	"Build cuda_13.0.r13.0/compiler.36424714_0"
        /*0030*/ 	.string	"-arch sm_100 -m 64 "



//--------------------- .note.nv.cuinfo           --------------------------
	.section	.note.nv.cuinfo,"",@"SHT_NOTE"
	.sectionflags	@"SHF_NOTE_NV_CUINFO"
        /*0018*/ 	.short	0x0002
        /*001a*/ 	.short	0x0064
        /*001c*/ 	.short	0x0082
	.zero		2


//--------------------- .nv.info                  --------------------------
	.section	.nv.info,"",@"SHT_CUDA_INFO"
	.align	4


	//----- nvinfo : EIATTR_REGCOUNT
	.align		4
        /*0000*/ 	.byte	0x04, 0x2f
        /*0002*/ 	.short	(.L_1 - .L_0)
	.align		4
.L_0:
        /*0004*/ 	.word	index@(_Z21transformacion_globalPfS_S_S_S_)
        /*0008*/ 	.word	0x00000020


	//----- nvinfo : EIATTR_FRAME_SIZE
	.align		4
.L_1:
        /*000c*/ 	.byte	0x04, 0x11
        /*000e*/ 	.short	(.L_3 - .L_2)
	.align		4
.L_2:
        /*0010*/ 	.word	index@(_Z21transformacion_globalPfS_S_S_S_)
        /*0014*/ 	.word	0x00000000


	//----- nvinfo : EIATTR_REGCOUNT
	.align		4
.L_3:
        /*0018*/ 	.byte	0x04, 0x2f
        /*001a*/ 	.short	(.L_5 - .L_4)
	.align		4
.L_4:
        /*001c*/ 	.word	index@(_Z21transformacion_sharedPfS_S_S_S_)
        /*0020*/ 	.word	0x00000020


	//----- nvinfo : EIATTR_FRAME_SIZE
	.align		4
.L_5:
        /*0024*/ 	.byte	0x04, 0x11
        /*0026*/ 	.short	(.L_7 - .L_6)
	.align		4
.L_6:
        /*0028*/ 	.word	index@(_Z21transformacion_sharedPfS_S_S_S_)
        /*002c*/ 	.word	0x00000000


	//----- nvinfo : EIATTR_MIN_STACK_SIZE
	.align		4
.L_7:
        /*0030*/ 	.byte	0x04, 0x12
        /*0032*/ 	.short	(.L_9 - .L_8)
	.align		4
.L_8:
        /*0034*/ 	.word	index@(_Z21transformacion_sharedPfS_S_S_S_)
        /*0038*/ 	.word	0x00000000


	//----- nvinfo : EIATTR_MIN_STACK_SIZE
	.align		4
.L_9:
        /*003c*/ 	.byte	0x04, 0x12
        /*003e*/ 	.short	(.L_11 - .L_10)
	.align		4
.L_10:
        /*0040*/ 	.word	index@(_Z21transformacion_globalPfS_S_S_S_)
        /*0044*/ 	.word	0x00000000
.L_11:


//--------------------- .nv.compat                --------------------------
	.section	.nv.compat,"",@"SHT_CUDA_COMPAT_INFO"
	.align	4
        /*0000*/ 	.byte	0x02, 0x09, 0x00, 0x00, 0x02, 0x02, 0x01, 0x00, 0x02, 0x05, 0x05, 0x00, 0x03, 0x07, 0x01, 0x01
        /*0010*/ 	.byte	0x02, 0x03, 0x00, 0x00, 0x02, 0x06, 0x01, 0x00, 0x04, 0x0b, 0x08, 0x00, 0x09, 0x00, 0x00, 0x00
        /*0020*/ 	.byte	0x00, 0x00, 0x00, 0x00


//--------------------- .nv.info._Z21transformacion_sharedPfS_S_S_S_ --------------------------
	.section	.nv.info._Z21transformacion_sharedPfS_S_S_S_,"",@"SHT_CUDA_INFO"
	.sectionflags	@""
	.align	4


	//----- nvinfo : EIATTR_CUDA_API_VERSION
	.align		4
        /*0000*/ 	.byte	0x04, 0x37
        /*0002*/ 	.short	(.L_13 - .L_12)
.L_12:
        /*0004*/ 	.word	0x00000082


	//----- nvinfo : EIATTR_KPARAM_INFO
	.align		4
.L_13:
        /*0008*/ 	.byte	0x04, 0x17
        /*000a*/ 	.short	(.L_15 - .L_14)
.L_14:
        /*000c*/ 	.word	0x00000000
        /*0010*/ 	.short	0x0004
        /*0012*/ 	.short	0x0020
        /*0014*/ 	.byte	0x00, 0xf5, 0x21, 0x00


	//----- nvinfo : EIATTR_KPARAM_INFO
	.align		4
.L_15:
        /*0018*/ 	.byte	0x04, 0x17
        /*001a*/ 	.short	(.L_17 - .L_16)
.L_16:
        /*001c*/ 	.word	0x00000000
        /*0020*/ 	.short	0x0003
        /*0022*/ 	.short	0x0018
        /*0024*/ 	.byte	0x00, 0xf5, 0x21, 0x00


	//----- nvinfo : EIATTR_KPARAM_INFO
	.align		4
.L_17:
        /*0028*/ 	.byte	0x04, 0x17
        /*002a*/ 	.short	(.L_19 - .L_18)
.L_18:
        /*002c*/ 	.word	0x00000000
        /*0030*/ 	.short	0x0002
        /*0032*/ 	.short	0x0010
        /*0034*/ 	.byte	0x00, 0xf5, 0x21, 0x00


	//----- nvinfo : EIATTR_KPARAM_INFO
	.align		4
.L_19:
        /*0038*/ 	.byte	0x04, 0x17
        /*003a*/ 	.short	(.L_21 - .L_20)
.L_20:
        /*003c*/ 	.word	0x00000000
        /*0040*/ 	.short	0x0001
        /*0042*/ 	.short	0x0008
        /*0044*/ 	.byte	0x00, 0xf5, 0x21, 0x00


	//----- nvinfo : EIATTR_KPARAM_INFO
	.align		4
.L_21:
        /*0048*/ 	.byte	0x04, 0x17
        /*004a*/ 	.short	(.L_23 - .L_22)
.L_22:
        /*004c*/ 	.word	0x00000000
        /*0050*/ 	.short	0x0000
        /*0052*/ 	.short	0x0000
        /*0054*/ 	.byte	0x00, 0xf5, 0x21, 0x00


	//----- nvinfo : EIATTR_SPARSE_MMA_MASK
	.align		4
.L_23:
        /*0058*/ 	.byte	0x03, 0x50
        /*005a*/ 	.short	0x0000


	//----- nvinfo : EIATTR_MAXREG_COUNT
	.align		4
        /*005c*/ 	.byte	0x03, 0x1b
        /*005e*/ 	.short	0x00ff


	//----- nvinfo : EIATTR_NUM_BARRIERS
	.align		4
        /*0060*/ 	.byte	0x02, 0x4c
        /*0062*/ 	.byte	0x01
	.zero		1


	//----- nvinfo : EIATTR_MERCURY_ISA_VERSION
	.align		4
        /*0064*/ 	.byte	0x03, 0x5f
        /*0066*/ 	.short	0x0101


	//----- nvinfo : EIATTR_VRC_CTA_INIT_COUNT
	.align		4
        /*0068*/ 	.byte	0x02, 0x4a
	.zero		1
	.zero		1


	//----- nvinfo : EIATTR_EXIT_INSTR_OFFSETS
	.align		4
        /*006c*/ 	.byte	0x04, 0x1c
        /*006e*/ 	.short	(.L_25 - .L_24)


	//   ....[0]....
.L_24:
        /*0070*/ 	.word	0x00001020


	//   ....[1]....
        /*0074*/ 	.word	0x000010d0


	//----- nvinfo : EIATTR_CRS_STACK_SIZE
	.align		4
.L_25:
        /*0078*/ 	.byte	0x04, 0x1e
        /*007a*/ 	.short	(.L_27 - .L_26)
.L_26:
        /*007c*/ 	.word	0x00000000


	//----- nvinfo : EIATTR_CBANK_PARAM_SIZE
	.align		4
.L_27:
        /*0080*/ 	.byte	0x03, 0x19
        /*0082*/ 	.short	0x0028


	//----- nvinfo : EIATTR_PARAM_CBANK
	.align		4
        /*0084*/ 	.byte	0x04, 0x0a
        /*0086*/ 	.short	(.L_29 - .L_28)
	.align		4
.L_28:
        /*0088*/ 	.word	index@(.nv.constant0._Z21transformacion_sharedPfS_S_S_S_)
        /*008c*/ 	.short	0x0380
        /*008e*/ 	.short	0x0028


	//----- nvinfo : EIATTR_SW_WAR
	.align		4
.L_29:
        /*0090*/ 	.byte	0x04, 0x36
        /*0092*/ 	.short	(.L_31 - .L_30)
.L_30:
        /*0094*/ 	.word	0x00000008
.L_31:


//--------------------- .nv.info._Z21transformacion_globalPfS_S_S_S_ --------------------------
	.section	.nv.info._Z21transformacion_globalPfS_S_S_S_,"",@"SHT_CUDA_INFO"
	.sectionflags	@""
	.align	4


	//----- nvinfo : EIATTR_CUDA_API_VERSION
	.align		4
        /*0000*/ 	.byte	0x04, 0x37
        /*0002*/ 	.short	(.L_33 - .L_32)
.L_32:
        /*0004*/ 	.word	0x00000082


	//----- nvinfo : EIATTR_KPARAM_INFO
	.align		4
.L_33:
        /*0008*/ 	.byte	0x04, 0x17
        /*000a*/ 	.short	(.L_35 - .L_34)
.L_34:
        /*000c*/ 	.word	0x00000000
        /*0010*/ 	.short	0x0004
        /*0012*/ 	.short	0x0020
        /*0014*/ 	.byte	0x00, 0xf5, 0x21, 0x00


	//----- nvinfo : EIATTR_KPARAM_INFO
	.align		4
.L_35:
        /*0018*/ 	.byte	0x04, 0x17
        /*001a*/ 	.short	(.L_37 - .L_36)
.L_36:
        /*001c*/ 	.word	0x00000000
        /*0020*/ 	.short	0x0003
        /*0022*/ 	.short	0x0018
        /*0024*/ 	.byte	0x00, 0xf5, 0x21, 0x00


	//----- nvinfo : EIATTR_KPARAM_INFO
	.align		4
.L_37:
        /*0028*/ 	.byte	0x04, 0x17
        /*002a*/ 	.short	(.L_39 - .L_38)
.L_38:
        /*002c*/ 	.word	0x00000000
        /*0030*/ 	.short	0x0002
        /*0032*/ 	.short	0x0010
        /*0034*/ 	.byte	0x00, 0xf5, 0x21, 0x00


	//----- nvinfo : EIATTR_KPARAM_INFO
	.align		4
.L_39:
        /*0038*/ 	.byte	0x04, 0x17
        /*003a*/ 	.short	(.L_41 - .L_40)
.L_40:
        /*003c*/ 	.word	0x00000000
        /*0040*/ 	.short	0x0001
        /*0042*/ 	.short	0x0008
        /*0044*/ 	.byte	0x00, 0xf5, 0x21, 0x00


	//----- nvinfo : EIATTR_KPARAM_INFO
	.align		4
.L_41:
        /*0048*/ 	.byte	0x04, 0x17
        /*004a*/ 	.short	(.L_43 - .L_42)
.L_42:
        /*004c*/ 	.word	0x00000000
        /*0050*/ 	.short	0x0000
        /*0052*/ 	.short	0x0000
        /*0054*/ 	.byte	0x00, 0xf5, 0x21, 0x00


	//----- nvinfo : EIATTR_SPARSE_MMA_MASK
	.align		4
.L_43:
        /*0058*/ 	.byte	0x03, 0x50
        /*005a*/ 	.short	0x0000


	//----- nvinfo : EIATTR_MAXREG_COUNT
	.align		4
        /*005c*/ 	.byte	0x03, 0x1b
        /*005e*/ 	.short	0x00ff


	//----- nvinfo : EIATTR_NUM_BARRIERS
	.align		4
        /*0060*/ 	.byte	0x02, 0x4c
        /*0062*/ 	.byte	0x01
	.zero		1


	//----- nvinfo : EIATTR_MERCURY_ISA_VERSION
	.align		4
        /*0064*/ 	.byte	0x03, 0x5f
        /*0066*/ 	.short	0x0101


	//----- nvinfo : EIATTR_VRC_CTA_INIT_COUNT
	.align		4
        /*0068*/ 	.byte	0x02, 0x4a
	.zero		1
	.zero		1


	//----- nvinfo : EIATTR_EXIT_INSTR_OFFSETS
	.align		4
        /*006c*/ 	.byte	0x04, 0x1c
        /*006e*/ 	.short	(.L_45 - .L_44)


	//   ....[0]....
.L_44:
        /*0070*/ 	.word	0x00000f50


	//   ....[1]....
        /*0074*/ 	.word	0x00001000


	//----- nvinfo : EIATTR_CRS_STACK_SIZE
	.align		4
.L_45:
        /*0078*/ 	.byte	0x04, 0x1e
        /*007a*/ 	.short	(.L_47 - .L_46)
.L_46:
        /*007c*/ 	.word	0x00000000


	//----- nvinfo : EIATTR_CBANK_PARAM_SIZE
	.align		4
.L_47:
        /*0080*/ 	.byte	0x03, 0x19
        /*0082*/ 	.short	0x0028


	//----- nvinfo : EIATTR_PARAM_CBANK
	.align		4
        /*0084*/ 	.byte	0x04, 0x0a
        /*0086*/ 	.short	(.L_49 - .L_48)
	.align		4
.L_48:
        /*0088*/ 	.word	index@(.nv.constant0._Z21transformacion_globalPfS_S_S_S_)
        /*008c*/ 	.short	0x0380
        /*008e*/ 	.short	0x0028


	//----- nvinfo : EIATTR_SW_WAR
	.align		4
.L_49:
        /*0090*/ 	.byte	0x04, 0x36
        /*0092*/ 	.short	(.L_51 - .L_50)
.L_50:
        /*0094*/ 	.word	0x00000008
.L_51:


//--------------------- .nv.callgraph             --------------------------
	.section	.nv.callgraph,"",@"SHT_CUDA_CALLGRAPH"
	.align	4
	.sectionentsize	8
	.align		4
        /*0000*/ 	.word	0x00000000
	.align		4
        /*0004*/ 	.word	0xffffffff
	.align		4
        /*0008*/ 	.word	0x00000000
	.align		4
        /*000c*/ 	.word	0xfffffffe
	.align		4
        /*0010*/ 	.word	0x00000000
	.align		4
        /*0014*/ 	.word	0xfffffffd
	.align		4
        /*0018*/ 	.word	0x00000000
	.align		4
        /*001c*/ 	.word	0xfffffffc


//--------------------- .text._Z21transformacion_sharedPfS_S_S_S_ --------------------------
	.section	.text._Z21transformacion_sharedPfS_S_S_S_,"ax",@progbits
	.align	128
        .global         _Z21transformacion_sharedPfS_S_S_S_
        .type           _Z21transformacion_sharedPfS_S_S_S_,@function
        .size           _Z21transformacion_sharedPfS_S_S_S_,(.L_x_20 - _Z21transformacion_sharedPfS_S_S_S_)
        .other          _Z21transformacion_sharedPfS_S_S_S_,@"STO_CUDA_ENTRY STV_DEFAULT"
_Z21transformacion_sharedPfS_S_S_S_:
.text._Z21transformacion_sharedPfS_S_S_S_:
[----:B------:R-:W-:Y:S01]  /*0000*/  LDC R1, c[0x0][0x37c] ;  /* 0x0000df00ff017b82 */ /* 0x000fe20000000800 */
[----:B------:R-:W0:Y:S07]  /*0010*/  S2R R0, SR_TID.X ;  /* 0x0000000000007919 */ /* 0x000e2e0000002100 */
[----:B------:R-:W1:Y:S01]  /*0020*/  LDC.64 R4, c[0x0][0x380] ;  /* 0x0000e000ff047b82 */ /* 0x000e620000000a00 */
[----:B------:R-:W0:Y:S01]  /*0030*/  LDCU UR12, c[0x0][0x360] ;  /* 0x00006c00ff0c77ac */ /* 0x000e220008000800 */
[----:B------:R-:W0:Y:S01]  /*0040*/  S2R R11, SR_CTAID.X ;  /* 0x00000000000b7919 */ /* 0x000e220000002500 */
[----:B------:R-:W2:Y:S05]  /*0050*/  LDCU.64 UR10, c[0x0][0x358] ;  /* 0x00006b00ff0a77ac */ /* 0x000eaa0008000a00 */
[----:B------:R-:W3:Y:S01]  /*0060*/  LDC.64 R2, c[0x0][0x388] ;  /* 0x0000e200ff027b82 */ /* 0x000ee20000000a00 */
[----:B0-----:R-:W-:-:S04]  /*0070*/  IMAD R13, R11, UR12, R0 ;  /* 0x0000000c0b0d7c24 */ /* 0x001fc8000f8e0200 */
[----:B-1----:R-:W-:-:S04]  /*0080*/  IMAD.WIDE R4, R13, 0x4, R4 ;  /* 0x000000040d047825 */ /* 0x002fc800078e0204 */
[----:B---3--:R-:W-:Y:S02]  /*0090*/  IMAD.WIDE R6, R13, 0x4, R2 ;  /* 0x000000040d067825 */ /* 0x008fe400078e0202 */
[----:B--2---:R-:W2:Y:S04]  /*00a0*/  LDG.E R5, desc[UR10][R4.64] ;  /* 0x0000000a04057981 */ /* 0x004ea8000c1e1900 */
[----:B------:R-:W3:Y:S01]  /*00b0*/  LDG.E R7, desc[UR10][R6.64] ;  /* 0x0000000a06077981 */ /* 0x000ee2000c1e1900 */
[----:B------:R-:W0:Y:S01]  /*00c0*/  S2UR UR5, SR_CgaCtaId ;  /* 0x00000000000579c3 */ /* 0x000e220000008800 */
[----:B------:R-:W-:Y:S01]  /*00d0*/  UMOV UR4, 0x400 ;  /* 0x0000040000047882 */ /* 0x000fe20000000000 */
[----:B------:R-:W-:Y:S01]  /*00e0*/  UISETP.GE.U32.AND UP0, UPT, UR12, 0x8, UPT ;  /* 0x000000080c00788c */ /* 0x000fe2000bf06070 */
[----:B------:R-:W-:Y:S01]  /*00f0*/  CS2R R16, SRZ ;  /* 0x0000000000107805 */ /* 0x000fe2000001ff00 */
[----:B------:R-:W-:Y:S01]  /*0100*/  IMAD.U32 R15, RZ, RZ, UR12 ;  /* 0x0000000cff0f7e24 */ /* 0x000fe2000f8e00ff */
[----:B------:R-:W-:Y:S01]  /*0110*/  I2FP.F32.S32 R14, R13 ;  /* 0x0000000d000e7245 */ /* 0x000fe20000201400 */
[----:B------:R-:W-:-:S02]  /*0120*/  ULOP3.LUT UR9, UR12, 0x7, URZ, 0xc0, !UPT ;  /* 0x000000070c097892 */ /* 0x000fc4000f8ec0ff */
[----:B0-----:R-:W-:-:S04]  /*0130*/  ULEA UR4, UR5, UR4, 0x18 ;  /* 0x0000000405047291 */ /* 0x001fc8000f8ec0ff */
[----:B------:R-:W-:Y:S02]  /*0140*/  ULEA UR8, UR12, UR4, 0x2 ;  /* 0x000000040c087291 */ /* 0x000fe4000f8e10ff */
[----:B------:R-:W-:-:S04]  /*0150*/  LEA R10, R0, UR4, 0x2 ;  /* 0x00000004000a7c11 */ /* 0x000fc8000f8e10ff */
[----:B------:R-:W-:Y:S01]  /*0160*/  LEA R12, R0, UR8, 0x2 ;  /* 0x00000008000c7c11 */ /* 0x000fe2000f8e10ff */
[----:B--2---:R0:W-:Y:S04]  /*0170*/  STS [R10], R5 ;  /* 0x000000050a007388 */ /* 0x0041e80000000800 */
[----:B---3--:R0:W-:Y:S01]  /*0180*/  STS [R12], R7 ;  /* 0x000000070c007388 */ /* 0x0081e20000000800 */
[----:B------:R-:W-:Y:S06]  /*0190*/  BAR.SYNC.DEFER_BLOCKING 0x0 ;  /* 0x0000000000007b1d */ /* 0x000fec0000010000 */
[----:B------:R-:W-:Y:S05]  /*01a0*/  BRA.U !UP0, `(.L_x_0) ;  /* 0x0000000508907547 */ /* 0x000fea000b800000 */
[----:B------:R-:W1:Y:S01]  /*01b0*/  LDCU.64 UR6, c[0x0][0x388] ;  /* 0x00007100ff0677ac */ /* 0x000e620008000a00 */
[C---:B------:R-:W-:Y:S01]  /*01c0*/  LOP3.LUT R18, R15.reuse, 0xfffffff8, RZ, 0xc0, !PT ;  /* 0xfffffff80f127812 */ /* 0x040fe200078ec0ff */
[----:B------:R-:W-:Y:S01]  /*01d0*/  IMAD.MOV.U32 R16, RZ, RZ, RZ ;  /* 0x000000ffff107224 */ /* 0x000fe200078e00ff */
[----:B------:R-:W-:-:S03]  /*01e0*/  LOP3.LUT R17, R15, 0x7f8, RZ, 0xc0, !PT ;  /* 0x000007f80f117812 */ /* 0x000fc600078ec0ff */
[----:B------:R-:W-:Y:S01]  /*01f0*/  IMAD.MOV R18, RZ, RZ, -R18 ;  /* 0x000000ffff127224 */ /* 0x000fe200078e0a12 */
[----:B-1----:R-:W-:-:S04]  /*0200*/  UIADD3 UR5, UP0, UPT, UR6, 0x10, URZ ;  /* 0x0000001006057890 */ /* 0x002fc8000ff1e0ff */
[----:B------:R-:W-:Y:S02]  /*0210*/  UIADD3.X UR6, UPT, UPT, URZ, UR7, URZ, UP0, !UPT ;  /* 0x00000007ff067290 */ /* 0x000fe400087fe4ff */
[----:B------:R-:W-:Y:S01]  /*0220*/  IMAD.U32 R8, RZ, RZ, UR5 ;  /* 0x00000005ff087e24 */ /* 0x000fe2000f8e00ff */
[----:B------:R-:W-:-:S03]  /*0230*/  UIADD3 UR7, UPT, UPT, UR4, 0x10, URZ ;  /* 0x0000001004077890 */ /* 0x000fc6000fffe0ff */
[----:B------:R-:W-:-:S09]  /*0240*/  IMAD.U32 R9, RZ, RZ, UR6 ;  /* 0x00000006ff097e24 */ /* 0x000fd2000f8e00ff */
.L_x_1:
[----:B------:R-:W2:Y:S04]  /*0250*/  LDG.E R21, desc[UR10][R8.64+-0x10] ;  /* 0xfffff00a08157981 */ /* 0x000ea8000c1e1900 */
[----:B------:R-:W3:Y:S04]  /*0260*/  LDG.E R23, desc[UR10][R8.64+-0xc] ;  /* 0xfffff40a08177981 */ /* 0x000ee8000c1e1900 */
[----:B------:R-:W4:Y:S04]  /*0270*/  LDG.E R24, desc[UR10][R8.64+-0x8] ;  /* 0xfffff80a08187981 */ /* 0x000f28000c1e1900 */
[----:B------:R-:W5:Y:S01]  /*0280*/  LDG.E R19, desc[UR10][R8.64+-0x4] ;  /* 0xfffffc0a08137981 */ /* 0x000f62000c1e1900 */
[----:B------:R-:W-:Y:S01]  /*0290*/  ULEA UR5, UR12, UR7, 0x2 ;  /* 0x000000070c057291 */ /* 0x000fe2000f8e10ff */
[----:B------:R-:W-:-:S02]  /*02a0*/  IMAD.MOV.U32 R20, RZ, RZ, -0x1 ;  /* 0xffffffffff147424 */ /* 0x000fc400078e00ff */
[----:B0-----:R-:W-:Y:S06]  /*02b0*/  LDS.128 R4, [UR7+-0x10] ;  /* 0xfffff007ff047984 */ /* 0x001fec0008000c00 */
[----:B------:R-:W0:Y:S04]  /*02c0*/  LDS R25, [UR5+-0x10] ;  /* 0xfffff005ff197984 */ /* 0x000e280008000800 */
[----:B------:R-:W-:Y:S04]  /*02d0*/  LDS R27, [UR5+-0xc] ;  /* 0xfffff405ff1b7984 */ /* 0x000fe80008000800 */
[----:B------:R-:W1:Y:S01]  /*02e0*/  LDS R29, [UR5+-0x8] ;  /* 0xfffff805ff1d7984 */ /* 0x000e620008000800 */
[----:B0-----:R-:W-:-:S03]  /*02f0*/  FFMA R22, R14, R4, R25 ;  /* 0x000000040e167223 */ /* 0x001fc60000000019 */
[----:B------:R-:W0:Y:S01]  /*0300*/  LDS R25, [UR5+-0x4] ;  /* 0xfffffc05ff197984 */ /* 0x000e220008000800 */
[----:B------:R-:W1:Y:S02]  /*0310*/  F2I.CEIL.NTZ R4, R22 ;  /* 0x0000001600047305 */ /* 0x000e64000020b100 */
[----:B-1----:R-:W-:Y:S01]  /*0320*/  FFMA R29, R14, R6, R29 ;  /* 0x000000060e1d7223 */ /* 0x002fe2000000001d */
[----:B------:R-:W-:-:S04]  /*0330*/  LOP3.LUT R4, R4, 0x1, RZ, 0xc0, !PT ;  /* 0x0000000104047812 */ /* 0x000fc800078ec0ff */
[----:B------:R-:W-:Y:S01]  /*0340*/  ISETP.NE.U32.AND P0, PT, R4, 0x1, PT ;  /* 0x000000010400780c */ /* 0x000fe20003f05070 */
[----:B------:R-:W-:Y:S01]  /*0350*/  FFMA R4, R14, R5, R27 ;  /* 0x000000050e047223 */ /* 0x000fe2000000001b */
[----:B------:R-:W1:Y:S01]  /*0360*/  F2I.CEIL.NTZ R6, R29 ;  /* 0x0000001d00067305 */ /* 0x000e62000020b100 */
[----:B------:R-:W-:Y:S01]  /*0370*/  LDS R27, [UR5] ;  /* 0x00000005ff1b7984 */ /* 0x000fe20008000800 */
[----:B------:R-:W-:-:S04]  /*0380*/  SEL R5, R20, 0x1, !P0 ;  /* 0x0000000114057807 */ /* 0x000fc80004000000 */
[----:B------:R-:W-:Y:S02]  /*0390*/  I2FP.F32.S32 R5, R5 ;  /* 0x0000000500057245 */ /* 0x000fe40000201400 */
[----:B-1----:R-:W-:Y:S01]  /*03a0*/  LOP3.LUT R6, R6, 0x1, RZ, 0xc0, !PT ;  /* 0x0000000106067812 */ /* 0x002fe200078ec0ff */
[----:B0-----:R-:W-:-:S03]  /*03b0*/  FFMA R26, R14, R7, R25 ;  /* 0x000000070e1a7223 */ /* 0x001fc60000000019 */
[----:B------:R-:W-:Y:S01]  /*03c0*/  ISETP.NE.U32.AND P1, PT, R6, 0x1, PT ;  /* 0x000000010600780c */ /* 0x000fe20003f25070 */
[----:B------:R-:W5:Y:S01]  /*03d0*/  LDG.E R25, desc[UR10][R8.64+0x4] ;  /* 0x0000040a08197981 */ /* 0x000f62000c1e1900 */
[----:B------:R-:W0:Y:S02]  /*03e0*/  F2I.CEIL.NTZ R6, R26 ;  /* 0x0000001a00067305 */ /* 0x000e24000020b100 */
[----:B0-----:R-:W-:Y:S01]  /*03f0*/  LOP3.LUT R6, R6, 0x1, RZ, 0xc0, !PT ;  /* 0x0000000106067812 */ /* 0x001fe200078ec0ff */
[----:B--2---:R-:W-:-:S05]  /*0400*/  FFMA R21, R21, R5, R22 ;  /* 0x0000000515157223 */ /* 0x004fca0000000016 */
[----:B------:R-:W0:Y:S01]  /*0410*/  F2I.CEIL.NTZ R5, R4 ;  /* 0x0000000400057305 */ /* 0x000e22000020b100 */
[----:B------:R-:W2:Y:S01]  /*0420*/  LDG.E R22, desc[UR10][R8.64] ;  /* 0x0000000a08167981 */ /* 0x000ea2000c1e1900 */
[----:B0-----:R-:W-:-:S04]  /*0430*/  LOP3.LUT R5, R5, 0x1, RZ, 0xc0, !PT ;  /* 0x0000000105057812 */ /* 0x001fc800078ec0ff */
[----:B------:R-:W-:-:S04]  /*0440*/  ISETP.NE.U32.AND P0, PT, R5, 0x1, PT ;  /* 0x000000010500780c */ /* 0x000fc80003f05070 */
[----:B------:R-:W-:Y:S02]  /*0450*/  SEL R5, R20, 0x1, !P0 ;  /* 0x0000000114057807 */ /* 0x000fe40004000000 */
[----:B------:R-:W-:Y:S02]  /*0460*/  ISETP.NE.U32.AND P0, PT, R6, 0x1, PT ;  /* 0x000000010600780c */ /* 0x000fe40003f05070 */
[----:B------:R-:W-:-:S05]  /*0470*/  I2FP.F32.S32 R5, R5 ;  /* 0x0000000500057245 */ /* 0x000fca0000201400 */
[----:B---3--:R-:W-:Y:S01]  /*0480*/  FFMA R23, R23, R5, R4 ;  /* 0x0000000517177223 */ /* 0x008fe20000000004 */
[----:B------:R-:W-:-:S04]  /*0490*/  SEL R4, R20, 0x1, !P1 ;  /* 0x0000000114047807 */ /* 0x000fc80004800000 */
[----:B------:R-:W-:-:S05]  /*04a0*/  I2FP.F32.S32 R4, R4 ;  /* 0x0000000400047245 */ /* 0x000fca0000201400 */
[----:B----4-:R-:W-:Y:S02]  /*04b0*/  FFMA R24, R24, R4, R29 ;  /* 0x0000000418187223 */ /* 0x010fe4000000001d */
[----:B------:R-:W0:Y:S02]  /*04c0*/  LDS.128 R4, [UR7] ;  /* 0x00000007ff047984 */ /* 0x000e240008000c00 */
[----:B0-----:R-:W-:Y:S01]  /*04d0*/  FFMA R27, R14, R4, R27 ;  /* 0x000000040e1b7223 */ /* 0x001fe2000000001b */
[----:B------:R-:W-:-:S04]  /*04e0*/  SEL R4, R20, 0x1, !P0 ;  /* 0x0000000114047807 */ /* 0x000fc80004000000 */
[----:B------:R-:W-:-:S05]  /*04f0*/  I2FP.F32.S32 R4, R4 ;  /* 0x0000000400047245 */ /* 0x000fca0000201400 */
[----:B-----5:R-:W-:Y:S02]  /*0500*/  FFMA R26, R19, R4, R26 ;  /* 0x00000004131a7223 */ /* 0x020fe4000000001a */
[----:B------:R-:W0:Y:S01]  /*0510*/  F2I.CEIL.NTZ R4, R27 ;  /* 0x0000001b00047305 */ /* 0x000e22000020b100 */
[----:B------:R-:W3:Y:S01]  /*0520*/  LDG.E R19, desc[UR10][R8.64+0x8] ;  /* 0x0000080a08137981 */ /* 0x000ee2000c1e1900 */
[----:B0-----:R-:W-:-:S04]  /*0530*/  LOP3.LUT R4, R4, 0x1, RZ, 0xc0, !PT ;  /* 0x0000000104047812 */ /* 0x001fc800078ec0ff */
[----:B------:R-:W-:Y:S02]  /*0540*/  ISETP.NE.U32.AND P0, PT, R4, 0x1, PT ;  /* 0x000000010400780c */ /* 0x000fe40003f05070 */
[----:B------:R0:W4:Y:S01]  /*0550*/  LDG.E R4, desc[UR10][R8.64+0xc] ;  /* 0x00000c0a08047981 */ /* 0x000122000c1e1900 */
[----:B------:R-:W-:Y:S01]  /*0560*/  FADD R16, R21, R16 ;  /* 0x0000001015107221 */ /* 0x000fe20000000000 */
[----:B------:R-:W-:Y:S02]  /*0570*/  SEL R28, R20, 0x1, !P0 ;  /* 0x00000001141c7807 */ /* 0x000fe40004000000 */
[----:B------:R-:W1:Y:S02]  /*0580*/  LDS R21, [UR5+0x4] ;  /* 0x00000405ff157984 */ /* 0x000e640008000800 */
[----:B------:R-:W-:Y:S01]  /*0590*/  I2FP.F32.S32 R28, R28 ;  /* 0x0000001c001c7245 */ /* 0x000fe20000201400 */
[----:B------:R-:W-:-:S04]  /*05a0*/  FADD R23, R16, R23 ;  /* 0x0000001710177221 */ /* 0x000fc80000000000 */
[----:B------:R-:W-:Y:S01]  /*05b0*/  FADD R23, R23, R24 ;  /* 0x0000001817177221 */ /* 0x000fe20000000000 */
[----:B-1----:R-:W-:-:S04]  /*05c0*/  FFMA R16, R14, R5, R21 ;  /* 0x000000050e107223 */ /* 0x002fc80000000015 */
[----:B------:R-:W1:Y:S01]  /*05d0*/  F2I.CEIL.NTZ R21, R16 ;  /* 0x0000001000157305 */ /* 0x000e62000020b100 */
[----:B------:R-:W-:Y:S01]  /*05e0*/  FADD R23, R23, R26 ;  /* 0x0000001a17177221 */ /* 0x000fe20000000000 */
[----:B-1----:R-:W-:-:S04]  /*05f0*/  LOP3.LUT R24, R21, 0x1, RZ, 0xc0, !PT ;  /* 0x0000000115187812 */ /* 0x002fc800078ec0ff */
[----:B------:R-:W-:Y:S01]  /*0600*/  ISETP.NE.U32.AND P0, PT, R24, 0x1, PT ;  /* 0x000000011800780c */ /* 0x000fe20003f05070 */
[----:B------:R-:W-:Y:S01]  /*0610*/  VIADD R18, R18, 0x8 ;  /* 0x0000000812127836 */ /* 0x000fe20000000000 */
[----:B0-----:R-:W-:Y:S01]  /*0620*/  IADD3 R8, P1, PT, R8, 0x20, RZ ;  /* 0x0000002008087810 */ /* 0x001fe20007f3e0ff */
[----:B------:R-:W-:-:S04]  /*0630*/  UIADD3 UR7, UPT, UPT, UR7, 0x20, URZ ;  /* 0x0000002007077890 */ /* 0x000fc8000fffe0ff */
[----:B------:R-:W-:Y:S02]  /*0640*/  IMAD.X R9, RZ, RZ, R9, P1 ;  /* 0x000000ffff097224 */ /* 0x000fe400008e0609 */
[----:B--2---:R-:W-:Y:S02]  /*0650*/  FFMA R22, R22, R28, R27 ;  /* 0x0000001c16167223 */ /* 0x004fe4000000001b */
[----:B------:R-:W0:Y:S04]  /*0660*/  LDS R27, [UR5+0x8] ;  /* 0x00000805ff1b7984 */ /* 0x000e280008000800 */
[----:B------:R-:W1:Y:S01]  /*0670*/  LDS R28, [UR5+0xc] ;  /* 0x00000c05ff1c7984 */ /* 0x000e620008000800 */
[----:B------:R-:W-:Y:S01]  /*0680*/  FADD R22, R23, R22 ;  /* 0x0000001617167221 */ /* 0x000fe20000000000 */
[----:B0-----:R-:W-:-:S04]  /*0690*/  FFMA R6, R14, R6, R27 ;  /* 0x000000060e067223 */ /* 0x001fc8000000001b */
[----:B------:R-:W0:Y:S01]  /*06a0*/  F2I.CEIL.NTZ R5, R6 ;  /* 0x0000000600057305 */ /* 0x000e22000020b100 */
[----:B-1----:R-:W-:-:S07]  /*06b0*/  FFMA R7, R14, R7, R28 ;  /* 0x000000070e077223 */ /* 0x002fce000000001c */
[----:B------:R-:W1:Y:S01]  /*06c0*/  F2I.CEIL.NTZ R21, R7 ;  /* 0x0000000700157305 */ /* 0x000e62000020b100 */
[----:B0-----:R-:W-:Y:S02]  /*06d0*/  LOP3.LUT R24, R5, 0x1, RZ, 0xc0, !PT ;  /* 0x0000000105187812 */ /* 0x001fe400078ec0ff */
[----:B------:R-:W-:Y:S02]  /*06e0*/  SEL R5, R20, 0x1, !P0 ;  /* 0x0000000114057807 */ /* 0x000fe40004000000 */
[----:B------:R-:W-:Y:S02]  /*06f0*/  ISETP.NE.U32.AND P0, PT, R24, 0x1, PT ;  /* 0x000000011800780c */ /* 0x000fe40003f05070 */
[----:B-1----:R-:W-:Y:S02]  /*0700*/  LOP3.LUT R23, R21, 0x1, RZ, 0xc0, !PT ;  /* 0x0000000115177812 */ /* 0x002fe400078ec0ff */
[----:B------:R-:W-:Y:S02]  /*0710*/  SEL R21, R20, 0x1, !P0 ;  /* 0x0000000114157807 */ /* 0x000fe40004000000 */
[----:B------:R-:W-:-:S02]  /*0720*/  ISETP.NE.U32.AND P0, PT, R23, 0x1, PT ;  /* 0x000000011700780c */ /* 0x000fc40003f05070 */
[----:B------:R-:W-:Y:S02]  /*0730*/  I2FP.F32.S32 R5, R5 ;  /* 0x0000000500057245 */ /* 0x000fe40000201400 */
[----:B------:R-:W-:Y:S02]  /*0740*/  SEL R20, R20, 0x1, !P0 ;  /* 0x0000000114147807 */ /* 0x000fe40004000000 */
[----:B------:R-:W-:Y:S01]  /*0750*/  ISETP.NE.AND P0, PT, R18, RZ, PT ;  /* 0x000000ff1200720c */ /* 0x000fe20003f05270 */
[----:B------:R-:W-:Y:S01]  /*0760*/  FFMA R5, R25, R5, R16 ;  /* 0x0000000519057223 */ /* 0x000fe20000000010 */
[----:B------:R-:W-:Y:S02]  /*0770*/  I2FP.F32.S32 R21, R21 ;  /* 0x0000001500157245 */ /* 0x000fe40000201400 */
[----:B------:R-:W-:Y:S01]  /*0780*/  I2FP.F32.S32 R20, R20 ;  /* 0x0000001400147245 */ /* 0x000fe20000201400 */
[----:B------:R-:W-:Y:S02]  /*0790*/  FADD R5, R22, R5 ;  /* 0x0000000516057221 */ /* 0x000fe40000000000 */
[----:B---3--:R-:W-:-:S04]  /*07a0*/  FFMA R6, R19, R21, R6 ;  /* 0x0000001513067223 */ /* 0x008fc80000000006 */
[----:B------:R-:W-:Y:S01]  /*07b0*/  FADD R5, R5, R6 ;  /* 0x0000000605057221 */ /* 0x000fe20000000000 */
[----:B----4-:R-:W-:-:S04]  /*07c0*/  FFMA R4, R4, R20, R7 ;  /* 0x0000001404047223 */ /* 0x010fc80000000007 */
[----:B------:R-:W-:Y:S01]  /*07d0*/  FADD R16, R5, R4 ;  /* 0x0000000405107221 */ /* 0x000fe20000000000 */
[----:B------:R-:W-:Y:S06]  /*07e0*/  @P0 BRA `(.L_x_1) ;  /* 0xfffffff800980947 */ /* 0x000fec000383ffff */
.L_x_0:
[----:B------:R-:W-:-:S09]  /*07f0*/  UISETP.NE.AND UP0, UPT, UR9, URZ, UPT ;  /* 0x000000ff0900728c */ /* 0x000fd2000bf05270 */
[----:B------:R-:W-:Y:S05]  /*0800*/  BRA.U !UP0, `(.L_x_2) ;  /* 0x0000000508887547 */ /* 0x000fea000b800000 */
[----:B------:R-:W-:Y:S01]  /*0810*/  UISETP.GE.U32.AND UP0, UPT, UR9, 0x4, UPT ;  /* 0x000000040900788c */ /* 0x000fe2000bf06070 */
[----:B------:R-:W-:-:S04]  /*0820*/  LOP3.LUT R24, R15, 0x3, RZ, 0xc0, !PT ;  /* 0x000000030f187812 */ /* 0x000fc800078ec0ff */
[----:B------:R-:W-:-:S04]  /*0830*/  ISETP.NE.AND P0, PT, R24, RZ, PT ;  /* 0x000000ff1800720c */ /* 0x000fc80003f05270 */
[----:B------:R-:W-:Y:S09]  /*0840*/  BRA.U !UP0, `(.L_x_3) ;  /* 0x0000000108bc7547 */ /* 0x000ff2000b800000 */
[----:B------:R-:W-:-:S05]  /*0850*/  IMAD.WIDE.U32 R8, R17, 0x4, R2 ;  /* 0x0000000411087825 */ /* 0x000fca00078e0002 */
[----:B------:R-:W2:Y:S04]  /*0860*/  LDG.E R20, desc[UR10][R8.64] ;  /* 0x0000000a08147981 */ /* 0x000ea8000c1e1900 */
[----:B------:R-:W3:Y:S04]  /*0870*/  LDG.E R19, desc[UR10][R8.64+0x4] ;  /* 0x0000040a08137981 */ /* 0x000ee8000c1e1900 */
[----:B------:R-:W4:Y:S04]  /*0880*/  LDG.E R18, desc[UR10][R8.64+0x8] ;  /* 0x0000080a08127981 */ /* 0x000f28000c1e1900 */
[----:B------:R1:W5:Y:S01]  /*0890*/  LDG.E R21, desc[UR10][R8.64+0xc] ;  /* 0x00000c0a08157981 */ /* 0x000362000c1e1900 */
[----:B------:R-:W-:-:S02]  /*08a0*/  LEA R27, R17, UR8, 0x2 ;  /* 0x00000008111b7c11 */ /* 0x000fc4000f8e10ff */
[C---:B------:R-:W-:Y:S01]  /*08b0*/  LEA R26, R17.reuse, UR4, 0x2 ;  /* 0x00000004111a7c11 */ /* 0x040fe2000f8e10ff */
[----:B------:R-:W-:Y:S02]  /*08c0*/  VIADD R17, R17, 0x4 ;  /* 0x0000000411117836 */ /* 0x000fe40000000000 */
[----:B------:R-:W-:Y:S04]  /*08d0*/  LDS R23, [R27] ;  /* 0x000000001b177984 */ /* 0x000fe80000000800 */
[----:B0-----:R-:W0:Y:S04]  /*08e0*/  LDS.64 R4, [R26] ;  /* 0x000000001a047984 */ /* 0x001e280000000a00 */
[----:B------:R-:W1:Y:S04]  /*08f0*/  LDS R29, [R27+0x4] ;  /* 0x000004001b1d7984 */ /* 0x000e680000000800 */
[----:B------:R-:W-:Y:S04]  /*0900*/  LDS R25, [R27+0x8] ;  /* 0x000008001b197984 */ /* 0x000fe80000000800 */
[----:B------:R-:W1:Y:S04]  /*0910*/  LDS.64 R6, [R26+0x8] ;  /* 0x000008001a067984 */ /* 0x000e680000000a00 */
[----:B------:R-:W1:Y:S01]  /*0920*/  LDS R22, [R27+0xc] ;  /* 0x00000c001b167984 */ /* 0x000e620000000800 */
[----:B0-----:R-:W-:-:S04]  /*0930*/  FFMA R23, R14, R4, R23 ;  /* 0x000000040e177223 */ /* 0x001fc80000000017 */
[----:B------:R-:W0:Y:S01]  /*0940*/  F2I.CEIL.NTZ R28, R23 ;  /* 0x00000017001c7305 */ /* 0x000e22000020b100 */
[----:B-1----:R-:W-:-:S07]  /*0950*/  FFMA R8, R14, R5, R29 ;  /* 0x000000050e087223 */ /* 0x002fce000000001d */
[----:B------:R-:W1:Y:S01]  /*0960*/  F2I.CEIL.NTZ R4, R8 ;  /* 0x0000000800047305 */ /* 0x000e62000020b100 */
[C---:B------:R-:W-:Y:S01]  /*0970*/  FFMA R5, R14.reuse, R6, R25 ;  /* 0x000000060e057223 */ /* 0x040fe20000000019 */
[----:B------:R-:W-:Y:S01]  /*0980*/  FFMA R22, R14, R7, R22 ;  /* 0x000000070e167223 */ /* 0x000fe20000000016 */
[----:B------:R-:W-:Y:S01]  /*0990*/  IMAD.MOV.U32 R7, RZ, RZ, -0x1 ;  /* 0xffffffffff077424 */ /* 0x000fe200078e00ff */
[----:B0-----:R-:W-:-:S04]  /*09a0*/  LOP3.LUT R28, R28, 0x1, RZ, 0xc0, !PT ;  /* 0x000000011c1c7812 */ /* 0x001fc800078ec0ff */
[----:B------:R-:W0:Y:S01]  /*09b0*/  F2I.CEIL.NTZ R6, R5 ;  /* 0x0000000500067305 */ /* 0x000e22000020b100 */
[----:B------:R-:W-:Y:S02]  /*09c0*/  ISETP.NE.U32.AND P1, PT, R28, 0x1, PT ;  /* 0x000000011c00780c */ /* 0x000fe40003f25070 */
[----:B-1----:R-:W-:-:S05]  /*09d0*/  LOP3.LUT R4, R4, 0x1, RZ, 0xc0, !PT ;  /* 0x0000000104047812 */ /* 0x002fca00078ec0ff */
[----:B------:R-:W1:Y:S01]  /*09e0*/  F2I.CEIL.NTZ R9, R22 ;  /* 0x0000001600097305 */ /* 0x000e62000020b100 */
[C---:B------:R-:W-:Y:S02]  /*09f0*/  SEL R25, R7.reuse, 0x1, !P1 ;  /* 0x0000000107197807 */ /* 0x040fe40004800000 */
[----:B------:R-:W-:Y:S02]  /*0a00*/  ISETP.NE.U32.AND P1, PT, R4, 0x1, PT ;  /* 0x000000010400780c */ /* 0x000fe40003f25070 */
[----:B------:R-:W-:Y:S02]  /*0a10*/  I2FP.F32.S32 R25, R25 ;  /* 0x0000001900197245 */ /* 0x000fe40000201400 */
[----:B0-----:R-:W-:Y:S02]  /*0a20*/  LOP3.LUT R6, R6, 0x1, RZ, 0xc0, !PT ;  /* 0x0000000106067812 */ /* 0x001fe400078ec0ff */
[----:B------:R-:W-:Y:S02]  /*0a30*/  SEL R4, R7, 0x1, !P1 ;  /* 0x0000000107047807 */ /* 0x000fe40004800000 */
[----:B------:R-:W-:-:S02]  /*0a40*/  ISETP.NE.U32.AND P1, PT, R6, 0x1, PT ;  /* 0x000000010600780c */ /* 0x000fc40003f25070 */
[----:B------:R-:W-:Y:S02]  /*0a50*/  I2FP.F32.S32 R4, R4 ;  /* 0x0000000400047245 */ /* 0x000fe40000201400 */
[----:B-1----:R-:W-:Y:S02]  /*0a60*/  LOP3.LUT R9, R9, 0x1, RZ, 0xc0, !PT ;  /* 0x0000000109097812 */ /* 0x002fe400078ec0ff */
[----:B------:R-:W-:Y:S02]  /*0a70*/  SEL R6, R7, 0x1, !P1 ;  /* 0x0000000107067807 */ /* 0x000fe40004800000 */
[----:B------:R-:W-:Y:S02]  /*0a80*/  ISETP.NE.U32.AND P2, PT, R9, 0x1, PT ;  /* 0x000000010900780c */ /* 0x000fe40003f45070 */
[----:B------:R-:W-:Y:S02]  /*0a90*/  I2FP.F32.S32 R6, R6 ;  /* 0x0000000600067245 */ /* 0x000fe40000201400 */
[----:B------:R-:W-:-:S04]  /*0aa0*/  SEL R7, R7, 0x1, !P2 ;  /* 0x0000000107077807 */ /* 0x000fc80005000000 */
[----:B------:R-:W-:Y:S01]  /*0ab0*/  I2FP.F32.S32 R7, R7 ;  /* 0x0000000700077245 */ /* 0x000fe20000201400 */
[----:B--2---:R-:W-:-:S04]  /*0ac0*/  FFMA R25, R20, R25, R23 ;  /* 0x0000001914197223 */ /* 0x004fc80000000017 */
[----:B------:R-:W-:Y:S01]  /*0ad0*/  FADD R25, R16, R25 ;  /* 0x0000001910197221 */ /* 0x000fe20000000000 */
[----:B---3--:R-:W-:Y:S01]  /*0ae0*/  FFMA R4, R19, R4, R8 ;  /* 0x0000000413047223 */ /* 0x008fe20000000008 */
[----:B----4-:R-:W-:-:S03]  /*0af0*/  FFMA R5, R18, R6, R5 ;  /* 0x0000000612057223 */ /* 0x010fc60000000005 */
[----:B------:R-:W-:Y:S01]  /*0b00*/  FADD R4, R25, R4 ;  /* 0x0000000419047221 */ /* 0x000fe20000000000 */
[----:B-----5:R-:W-:-:S03]  /*0b10*/  FFMA R7, R21, R7, R22 ;  /* 0x0000000715077223 */ /* 0x020fc60000000016 */
[----:B------:R-:W-:-:S04]  /*0b20*/  FADD R4, R4, R5 ;  /* 0x0000000504047221 */ /* 0x000fc80000000000 */
[----:B------:R-:W-:-:S07]  /*0b30*/  FADD R16, R4, R7 ;  /* 0x0000000704107221 */ /* 0x000fce0000000000 */
.L_x_3:
[----:B------:R-:W-:Y:S05]  /*0b40*/  @!P0 BRA `(.L_x_2) ;  /* 0x0000000000b88947 */ /* 0x000fea0003800000 */
[----:B------:R-:W-:Y:S02]  /*0b50*/  ISETP.NE.AND P1, PT, R24, 0x1, PT ;  /* 0x000000011800780c */ /* 0x000fe40003f25270 */
[----:B------:R-:W-:-:S04]  /*0b60*/  LOP3.LUT R4, R15, 0x1, RZ, 0xc0, !PT ;  /* 0x000000010f047812 */ /* 0x000fc800078ec0ff */
[----:B------:R-:W-:-:S07]  /*0b70*/  ISETP.NE.U32.AND P0, PT, R4, 0x1, PT ;  /* 0x000000010400780c */ /* 0x000fce0003f05070 */
[----:B------:R-:W-:Y:S06]  /*0b80*/  @!P1 BRA `(.L_x_4) ;  /* 0x0000000000689947 */ /* 0x000fec0003800000 */
[----:B------:R-:W-:-:S05]  /*0b90*/  IMAD.WIDE.U32 R8, R17, 0x4, R2 ;  /* 0x0000000411087825 */ /* 0x000fca00078e0002 */
[----:B------:R-:W2:Y:S04]  /*0ba0*/  LDG.E R6, desc[UR10][R8.64] ;  /* 0x0000000a08067981 */ /* 0x000ea8000c1e1900 */
[----:B0-----:R0:W3:Y:S01]  /*0bb0*/  LDG.E R7, desc[UR10][R8.64+0x4] ;  /* 0x0000040a08077981 */ /* 0x0010e2000c1e1900 */
[C---:B------:R-:W-:Y:S02]  /*0bc0*/  LEA R4, R17.reuse, UR4, 0x2 ;  /* 0x0000000411047c11 */ /* 0x040fe4000f8e10ff */
[C---:B------:R-:W-:Y:S01]  /*0bd0*/  LEA R18, R17.reuse, UR8, 0x2 ;  /* 0x0000000811127c11 */ /* 0x040fe2000f8e10ff */
[----:B------:R-:W-:-:S03]  /*0be0*/  VIADD R17, R17, 0x2 ;  /* 0x0000000211117836 */ /* 0x000fc60000000000 */
[----:B------:R-:W-:Y:S04]  /*0bf0*/  LDS.64 R4, [R4] ;  /* 0x0000000004047984 */ /* 0x000fe80000000a00 */
[----:B------:R-:W1:Y:S04]  /*0c00*/  LDS R19, [R18] ;  /* 0x0000000012137984 */ /* 0x000e680000000800 */
[----:B------:R-:W4:Y:S01]  /*0c10*/  LDS R22, [R18+0x4] ;  /* 0x0000040012167984 */ /* 0x000f220000000800 */
[C---:B-1----:R-:W-:Y:S01]  /*0c20*/  FFMA R19, R14.reuse, R4, R19 ;  /* 0x000000040e137223 */ /* 0x042fe20000000013 */
[----:B----4-:R-:W-:-:S03]  /*0c30*/  FFMA R22, R14, R5, R22 ;  /* 0x000000050e167223 */ /* 0x010fc60000000016 */
[----:B------:R-:W1:Y:S08]  /*0c40*/  F2I.CEIL.NTZ R20, R19 ;  /* 0x0000001300147305 */ /* 0x000e70000020b100 */
[----:B------:R-:W0:Y:S01]  /*0c50*/  F2I.CEIL.NTZ R5, R22 ;  /* 0x0000001600057305 */ /* 0x000e22000020b100 */
[----:B-1----:R-:W-:-:S04]  /*0c60*/  LOP3.LUT R20, R20, 0x1, RZ, 0xc0, !PT ;  /* 0x0000000114147812 */ /* 0x002fc800078ec0ff */
[----:B------:R-:W-:Y:S02]  /*0c70*/  ISETP.NE.U32.AND P1, PT, R20, 0x1, PT ;  /* 0x000000011400780c */ /* 0x000fe40003f25070 */
[----:B0-----:R-:W-:Y:S01]  /*0c80*/  LOP3.LUT R8, R5, 0x1, RZ, 0xc0, !PT ;  /* 0x0000000105087812 */ /* 0x001fe200078ec0ff */
[----:B------:R-:W-:-:S03]  /*0c90*/  IMAD.MOV.U32 R5, RZ, RZ, -0x1 ;  /* 0xffffffffff057424 */ /* 0x000fc600078e00ff */
[----:B------:R-:W-:Y:S02]  /*0ca0*/  ISETP.NE.U32.AND P2, PT, R8, 0x1, PT ;  /* 0x000000010800780c */ /* 0x000fe40003f45070 */
[C---:B------:R-:W-:Y:S02]  /*0cb0*/  SEL R4, R5.reuse, 0x1, !P1 ;  /* 0x0000000105047807 */ /* 0x040fe40004800000 */
[----:B------:R-:W-:Y:S02]  /*0cc0*/  SEL R5, R5, 0x1, !P2 ;  /* 0x0000000105057807 */ /* 0x000fe40005000000 */
[----:B------:R-:W-:Y:S02]  /*0cd0*/  I2FP.F32.S32 R4, R4 ;  /* 0x0000000400047245 */ /* 0x000fe40000201400 */
[----:B------:R-:W-:-:S03]  /*0ce0*/  I2FP.F32.S32 R5, R5 ;  /* 0x0000000500057245 */ /* 0x000fc60000201400 */
[----:B--2---:R-:W-:Y:S02]  /*0cf0*/  FFMA R19, R6, R4, R19 ;  /* 0x0000000406137223 */ /* 0x004fe40000000013 */
[----:B---3--:R-:W-:Y:S02]  /*0d00*/  FFMA R5, R7, R5, R22 ;  /* 0x0000000507057223 */ /* 0x008fe40000000016 */
[----:B------:R-:W-:-:S04]  /*0d10*/  FADD R16, R16, R19 ;  /* 0x0000001310107221 */ /* 0x000fc80000000000 */
[----:B------:R-:W-:-:S07]  /*0d20*/  FADD R16, R16, R5 ;  /* 0x0000000510107221 */ /* 0x000fce0000000000 */
.L_x_4:
[----:B------:R-:W-:Y:S05]  /*0d30*/  @P0 BRA `(.L_x_2) ;  /* 0x00000000003c0947 */ /* 0x000fea0003800000 */
[----:B------:R-:W-:-:S06]  /*0d40*/  IMAD.WIDE.U32 R2, R17, 0x4, R2 ;  /* 0x0000000411027825 */ /* 0x000fcc00078e0002 */
[----:B------:R-:W2:Y:S01]  /*0d50*/  LDG.E R2, desc[UR10][R2.64] ;  /* 0x0000000a02027981 */ /* 0x000ea2000c1e1900 */
[C---:B------:R-:W-:Y:S01]  /*0d60*/  LEA R4, R17.reuse, UR4, 0x2 ;  /* 0x0000000411047c11 */ /* 0x040fe2000f8e10ff */
[----:B0-----:R-:W-:Y:S01]  /*0d70*/  IMAD.MOV.U32 R7, RZ, RZ, -0x1 ;  /* 0xffffffffff077424 */ /* 0x001fe200078e00ff */
[----:B------:R-:W-:-:S03]  /*0d80*/  LEA R17, R17, UR8, 0x2 ;  /* 0x0000000811117c11 */ /* 0x000fc6000f8e10ff */
[----:B------:R-:W-:Y:S04]  /*0d90*/  LDS R5, [R4] ;  /* 0x0000000004057984 */ /* 0x000fe80000000800 */
[----:B------:R-:W0:Y:S02]  /*0da0*/  LDS R17, [R17] ;  /* 0x0000000011117984 */ /* 0x000e240000000800 */
[----:B0-----:R-:W-:-:S04]  /*0db0*/  FFMA R5, R14, R5, R17 ;  /* 0x000000050e057223 */ /* 0x001fc80000000011 */
[----:B------:R-:W0:Y:S02]  /*0dc0*/  F2I.CEIL.NTZ R6, R5 ;  /* 0x0000000500067305 */ /* 0x000e24000020b100 */
[----:B0-----:R-:W-:-:S04]  /*0dd0*/  LOP3.LUT R6, R6, 0x1, RZ, 0xc0, !PT ;  /* 0x0000000106067812 */ /* 0x001fc800078ec0ff */
[----:B------:R-:W-:-:S04]  /*0de0*/  ISETP.NE.U32.AND P0, PT, R6, 0x1, PT ;  /* 0x000000010600780c */ /* 0x000fc80003f05070 */
[----:B------:R-:W-:-:S04]  /*0df0*/  SEL R6, R7, 0x1, !P0 ;  /* 0x0000000107067807 */ /* 0x000fc80004000000 */
[----:B------:R-:W-:-:S05]  /*0e00*/  I2FP.F32.S32 R6, R6 ;  /* 0x0000000600067245 */ /* 0x000fca0000201400 */
[----:B--2---:R-:W-:-:S04]  /*0e10*/  FFMA R3, R2, R6, R5 ;  /* 0x0000000602037223 */ /* 0x004fc80000000005 */
[----:B------:R-:W-:-:S07]  /*0e20*/  FADD R16, R16, R3 ;  /* 0x0000000310107221 */ /* 0x000fce0000000000 */
.L_x_2:
[----:B------:R-:W1:Y:S01]  /*0e30*/  LDC.64 R2, c[0x0][0x390] ;  /* 0x0000e400ff027b82 */ /* 0x000e620000000a00 */
[C---:B------:R-:W-:Y:S01]  /*0e40*/  ISETP.GE.U32.AND P0, PT, R15.reuse, 0x2, PT ;  /* 0x000000020f00780c */ /* 0x040fe20003f06070 */
[C---:B0-----:R-:W-:Y:S02]  /*0e50*/  IMAD R10, R15.reuse, 0x8, R10 ;  /* 0x000000080f0a7824 */ /* 0x041fe400078e020a */
[----:B------:R-:W-:-:S03]  /*0e60*/  IMAD R7, R15, 0x8, R12 ;  /* 0x000000080f077824 */ /* 0x000fc600078e020c */
[----:B------:R0:W-:Y:S04]  /*0e70*/  STS [R10], R16 ;  /* 0x000000100a007388 */ /* 0x0001e80000000800 */
[----:B------:R0:W-:Y:S01]  /*0e80*/  STS [R7], R16 ;  /* 0x0000001007007388 */ /* 0x0001e20000000800 */
[----:B-1----:R-:W-:-:S05]  /*0e90*/  IMAD.WIDE R2, R13, 0x4, R2 ;  /* 0x000000040d027825 */ /* 0x002fca00078e0202 */
[----:B------:R0:W-:Y:S01]  /*0ea0*/  STG.E desc[UR10][R2.64], R16 ;  /* 0x0000001002007986 */ /* 0x0001e2000c10190a */
[----:B------:R-:W-:Y:S06]  /*0eb0*/  BAR.SYNC.DEFER_BLOCKING 0x0 ;  /* 0x0000000000007b1d */ /* 0x000fec0000010000 */
[----:B------:R-:W-:Y:S05]  /*0ec0*/  @!P0 BRA `(.L_x_5) ;  /* 0x0000000000508947 */ /* 0x000fea0003800000 */
.L_x_8:
[----:B------:R-:W-:Y:S01]  /*0ed0*/  SHF.R.U32.HI R9, RZ, 0x1, R15 ;  /* 0x00000001ff097819 */ /* 0x000fe2000001160f */
[----:B------:R-:W-:Y:S03]  /*0ee0*/  BSSY.RECONVERGENT B0, `(.L_x_6) ;  /* 0x000000e000007945 */ /* 0x000fe60003800200 */
[----:B------:R-:W-:-:S13]  /*0ef0*/  ISETP.GE.U32.AND P0, PT, R0, R9, PT ;  /* 0x000000090000720c */ /* 0x000fda0003f06070 */
[----:B-1----:R-:W-:Y:S05]  /*0f00*/  @P0 BRA `(.L_x_7) ;  /* 0x00000000002c0947 */ /* 0x002fea0003800000 */
[C---:B0-----:R-:W-:Y:S01]  /*0f10*/  IMAD R2, R9.reuse, 0x4, R10 ;  /* 0x0000000409027824 */ /* 0x041fe200078e020a */
[----:B------:R-:W-:Y:S01]  /*0f20*/  LDS R3, [R10] ;  /* 0x000000000a037984 */ /* 0x000fe20000000800 */
[----:B------:R-:W-:-:S04]  /*0f30*/  IMAD R5, R9, 0x4, R7 ;  /* 0x0000000409057824 */ /* 0x000fc800078e0207 */
[----:B------:R-:W0:Y:S02]  /*0f40*/  LDS R2, [R2] ;  /* 0x0000000002027984 */ /* 0x000e240000000800 */
[----:B0-----:R-:W-:-:S05]  /*0f50*/  FADD R3, R2, R3 ;  /* 0x0000000302037221 */ /* 0x001fca0000000000 */
[----:B------:R-:W-:Y:S04]  /*0f60*/  STS [R10], R3 ;  /* 0x000000030a007388 */ /* 0x000fe80000000800 */
[----:B------:R-:W-:Y:S04]  /*0f70*/  LDS R5, [R5] ;  /* 0x0000000005057984 */ /* 0x000fe80000000800 */
[----:B------:R-:W0:Y:S02]  /*0f80*/  LDS R4, [R7] ;  /* 0x0000000007047984 */ /* 0x000e240000000800 */
[----:B0-----:R-:W-:-:S04]  /*0f90*/  FSETP.GT.AND P0, PT, R4, R5, PT ;  /* 0x000000050400720b */ /* 0x001fc80003f04000 */
[----:B------:R-:W-:-:S05]  /*0fa0*/  FSEL R4, R4, R5, P0 ;  /* 0x0000000504047208 */ /* 0x000fca0000000000 */
[----:B------:R1:W-:Y:S04]  /*0fb0*/  STS [R7], R4 ;  /* 0x0000000407007388 */ /* 0x0003e80000000800 */
.L_x_7:
[----:B------:R-:W-:Y:S05]  /*0fc0*/  BSYNC.RECONVERGENT B0 ;  /* 0x0000000000007941 */ /* 0x000fea0003800200 */
.L_x_6:
[----:B------:R-:W-:Y:S01]  /*0fd0*/  BAR.SYNC.DEFER_BLOCKING 0x0 ;  /* 0x0000000000007b1d */ /* 0x000fe20000010000 */
[----:B------:R-:W-:Y:S01]  /*0fe0*/  ISETP.GT.U32.AND P0, PT, R15, 0x3, PT ;  /* 0x000000030f00780c */ /* 0x000fe20003f04070 */
[----:B------:R-:W-:-:S12]  /*0ff0*/  IMAD.MOV.U32 R15, RZ, RZ, R9 ;  /* 0x000000ffff0f7224 */ /* 0x000fd800078e0009 */
[----:B------:R-:W-:Y:S05]  /*1000*/  @P0 BRA `(.L_x_8) ;  /* 0xfffffffc00b00947 */ /* 0x000fea000383ffff */
.L_x_5:
[----:B------:R-:W-:-:S13]  /*1010*/  ISETP.NE.AND P0, PT, R0, RZ, PT ;  /* 0x000000ff0000720c */ /* 0x000fda0003f05270 */
[----:B------:R-:W-:Y:S05]  /*1020*/  @P0 EXIT ;  /* 0x000000000000094d */ /* 0x000fea0003800000 */
[----:B------:R-:W-:Y:S01]  /*1030*/  ULEA UR4, UR12, UR8, 0x2 ;  /* 0x000000080c047291 */ /* 0x000fe2000f8e10ff */
[----:B0-----:R-:W0:Y:S03]  /*1040*/  LDC.64 R2, c[0x0][0x398] ;  /* 0x0000e600ff027b82 */ /* 0x001e260000000a00 */
[----:B------:R-:W-:-:S05]  /*1050*/  ULEA UR5, UR12, UR4, 0x2 ;  /* 0x000000040c057291 */ /* 0x000fca000f8e10ff */
[----:B-1----:R-:W1:Y:S01]  /*1060*/  LDS R7, [UR4] ;  /* 0x00000004ff077984 */ /* 0x002e620008000800 */
[----:B------:R-:W2:Y:S03]  /*1070*/  LDC.64 R4, c[0x0][0x3a0] ;  /* 0x0000e800ff047b82 */ /* 0x000ea60000000a00 */
[----:B------:R-:W3:Y:S01]  /*1080*/  LDS R9, [UR5] ;  /* 0x00000005ff097984 */ /* 0x000ee20008000800 */
[----:B0-----:R-:W-:-:S04]  /*1090*/  IMAD.WIDE.U32 R2, R11, 0x4, R2 ;  /* 0x000000040b027825 */ /* 0x001fc800078e0002 */
[----:B--2---:R-:W-:Y:S01]  /*10a0*/  IMAD.WIDE.U32 R4, R11, 0x4, R4 ;  /* 0x000000040b047825 */ /* 0x004fe200078e0004 */
[----:B-1----:R-:W-:Y:S04]  /*10b0*/  STG.E desc[UR10][R2.64], R7 ;  /* 0x0000000702007986 */ /* 0x002fe8000c10190a */
[----:B---3--:R-:W-:Y:S01]  /*10c0*/  STG.E desc[UR10][R4.64], R9 ;  /* 0x0000000904007986 */ /* 0x008fe2000c10190a */
[----:B------:R-:W-:Y:S05]  /*10d0*/  EXIT ;  /* 0x000000000000794d */ /* 0x000fea0003800000 */
.L_x_9:
[----:B------:R-:W-:-:S00]  /*10e0*/  BRA `(.L_x_9) ;  /* 0xfffffffc00fc7947 */ /* 0x000fc0000383ffff */
[----:B------:R-:W-:-:S00]  /*10f0*/  NOP ;  /* 0x0000000000007918 */ /* 0x000fc00000000000 */
        /* <DEDUP_REMOVED lines=8> */
.L_x_20:


//--------------------- .text._Z21transformacion_globalPfS_S_S_S_ --------------------------
	.section	.text._Z21transformacion_globalPfS_S_S_S_,"ax",@progbits
	.align	128
        .global         _Z21transformacion_globalPfS_S_S_S_
        .type           _Z21transformacion_globalPfS_S_S_S_,@function
        .size           _Z21transformacion_globalPfS_S_S_S_,(.L_x_21 - _Z21transformacion_globalPfS_S_S_S_)
        .other          _Z21transformacion_globalPfS_S_S_S_,@"STO_CUDA_ENTRY STV_DEFAULT"
_Z21transformacion_globalPfS_S_S_S_:
.text._Z21transformacion_globalPfS_S_S_S_:
[----:B------:R-:W-:Y:S01]  /*0000*/  LDC R1, c[0x0][0x37c] ;  /* 0x0000df00ff017b82 */ /* 0x000fe20000000800 */
[----:B------:R-:W0:Y:S07]  /*0010*/  S2R R0, SR_CTAID.X ;  /* 0x0000000000007919 */ /* 0x000e2e0000002500 */
[----:B------:R-:W0:Y:S01]  /*0020*/  LDC R11, c[0x0][0x360] ;  /* 0x0000d800ff0b7b82 */ /* 0x000e220000000800 */
[----:B------:R-:W1:Y:S01]  /*0030*/  LDCU.64 UR4, c[0x0][0x358] ;  /* 0x00006b00ff0477ac */ /* 0x000e620008000a00 */
[----:B------:R-:W2:Y:S06]  /*0040*/  S2R R10, SR_TID.X ;  /* 0x00000000000a7919 */ /* 0x000eac0000002100 */
[----:B------:R-:W3:Y:S08]  /*0050*/  LDC.64 R2, c[0x0][0x380] ;  /* 0x0000e000ff027b82 */ /* 0x000ef00000000a00 */
[----:B------:R-:W4:Y:S01]  /*0060*/  LDC.64 R4, c[0x0][0x388] ;  /* 0x0000e200ff047b82 */ /* 0x000f220000000a00 */
[----:B0-----:R-:W-:-:S04]  /*0070*/  IMAD R17, R11, R0, RZ ;  /* 0x000000000b117224 */ /* 0x001fc800078e02ff */
[----:B--2---:R-:W-:-:S04]  /*0080*/  IMAD.IADD R13, R17, 0x1, R10 ;  /* 0x00000001110d7824 */ /* 0x004fc800078e020a */
[----:B---3--:R-:W-:-:S04]  /*0090*/  IMAD.WIDE R6, R13, 0x4, R2 ;  /* 0x000000040d067825 */ /* 0x008fc800078e0202 */
[----:B----4-:R-:W-:Y:S02]  /*00a0*/  IMAD.WIDE R8, R13, 0x4, R4 ;  /* 0x000000040d087825 */ /* 0x010fe400078e0204 */
[----:B-1----:R-:W2:Y:S04]  /*00b0*/  LDG.E R7, desc[UR4][R6.64] ;  /* 0x0000000406077981 */ /* 0x002ea8000c1e1900 */
[----:B------:R-:W3:Y:S01]  /*00c0*/  LDG.E R8, desc[UR4][R8.64] ;  /* 0x0000000408087981 */ /* 0x000ee2000c1e1900 */
[----:B------:R-:W-:Y:S01]  /*00d0*/  MOV R12, 0x400 ;  /* 0x00000400000c7802 */ /* 0x000fe20000000f00 */
[----:B------:R-:W-:Y:S01]  /*00e0*/  IMAD.IADD R16, R17, 0x1, R11 ;  /* 0x0000000111107824 */ /* 0x000fe200078e020b */
[----:B------:R-:W0:Y:S01]  /*00f0*/  S2R R15, SR_CgaCtaId ;  /* 0x00000000000f7919 */ /* 0x000e220000008800 */
[----:B------:R-:W-:-:S03]  /*0100*/  IMAD.MOV.U32 R20, RZ, RZ, RZ ;  /* 0x000000ffff147224 */ /* 0x000fc600078e00ff */
[----:B------:R-:W-:Y:S02]  /*0110*/  ISETP.GE.AND P0, PT, R17, R16, PT ;  /* 0x000000101100720c */ /* 0x000fe40003f06270 */
[----:B0-----:R-:W-:Y:S01]  /*0120*/  LEA R12, R15, R12, 0x18 ;  /* 0x0000000c0f0c7211 */ /* 0x001fe200078ec0ff */
[----:B------:R-:W-:-:S04]  /*0130*/  IMAD.MOV.U32 R15, RZ, RZ, R11 ;  /* 0x000000ffff0f7224 */ /* 0x000fc800078e000b */
[----:B------:R-:W-:-:S04]  /*0140*/  IMAD R14, R10, 0x4, R12 ;  /* 0x000000040a0e7824 */ /* 0x000fc800078e020c */
[----:B------:R-:W-:Y:S01]  /*0150*/  IMAD R19, R11, 0x4, R14 ;  /* 0x000000040b137824 */ /* 0x000fe200078e020e */
[----:B--2---:R0:W-:Y:S04]  /*0160*/  STS [R14], R7 ;  /* 0x000000070e007388 */ /* 0x0041e80000000800 */
[----:B---3--:R0:W-:Y:S01]  /*0170*/  STS [R19], R8 ;  /* 0x0000000813007388 */ /* 0x0081e20000000800 */
[----:B------:R-:W-:Y:S06]  /*0180*/  BAR.SYNC.DEFER_BLOCKING 0x0 ;  /* 0x0000000000007b1d */ /* 0x000fec0000010000 */
[----:B------:R-:W-:Y:S05]  /*0190*/  @P0 BRA `(.L_x_10) ;  /* 0x0000000800f00947 */ /* 0x000fea0003800000 */
[C---:B------:R-:W-:Y:S01]  /*01a0*/  ISETP.GE.U32.AND P1, PT, R15.reuse, 0x8, PT ;  /* 0x000000080f00780c */ /* 0x040fe20003f26070 */
[----:B------:R-:W-:Y:S01]  /*01b0*/  IMAD.MOV.U32 R20, RZ, RZ, RZ ;  /* 0x000000ffff147224 */ /* 0x000fe200078e00ff */
[----:B------:R-:W-:Y:S02]  /*01c0*/  LOP3.LUT R26, R15, 0x7, RZ, 0xc0, !PT ;  /* 0x000000070f1a7812 */ /* 0x000fe400078ec0ff */
[----:B------:R-:W-:Y:S02]  /*01d0*/  I2FP.F32.S32 R16, R13 ;  /* 0x0000000d00107245 */ /* 0x000fe40000201400 */
[----:B------:R-:W-:-:S07]  /*01e0*/  ISETP.NE.AND P0, PT, R26, RZ, PT ;  /* 0x000000ff1a00720c */ /* 0x000fce0003f05270 */
[----:B------:R-:W-:Y:S06]  /*01f0*/  @!P1 BRA `(.L_x_11) ;  /* 0x0000000400689947 */ /* 0x000fec0003800000 */
[----:B------:R-:W-:Y:S01]  /*0200*/  LOP3.LUT R18, R15, 0xfffffff8, RZ, 0xc0, !PT ;  /* 0xfffffff80f127812 */ /* 0x000fe200078ec0ff */
[----:B------:R-:W-:-:S04]  /*0210*/  IMAD.MOV.U32 R20, RZ, RZ, RZ ;  /* 0x000000ffff147224 */ /* 0x000fc800078e00ff */
[----:B------:R-:W-:-:S07]  /*0220*/  IMAD.MOV R18, RZ, RZ, -R18 ;  /* 0x000000ffff127224 */ /* 0x000fce00078e0a12 */
.L_x_12:
[----:B0-----:R-:W-:-:S05]  /*0230*/  IMAD.WIDE R6, R17, 0x4, R2 ;  /* 0x0000000411067825 */ /* 0x001fca00078e0202 */
[----:B------:R-:W2:Y:S01]  /*0240*/  LDG.E R25, desc[UR4][R6.64] ;  /* 0x0000000406197981 */ /* 0x000ea2000c1e1900 */
[----:B------:R-:W-:-:S03]  /*0250*/  IMAD.WIDE R8, R17, 0x4, R4 ;  /* 0x0000000411087825 */ /* 0x000fc600078e0204 */
[----:B------:R-:W3:Y:S04]  /*0260*/  LDG.E R23, desc[UR4][R6.64+0x4] ;  /* 0x0000040406177981 */ /* 0x000ee8000c1e1900 */
[----:B------:R-:W4:Y:S04]  /*0270*/  LDG.E R24, desc[UR4][R8.64] ;  /* 0x0000000408187981 */ /* 0x000f28000c1e1900 */
[----:B------:R-:W5:Y:S04]  /*0280*/  LDG.E R22, desc[UR4][R8.64+0x4] ;  /* 0x0000040408167981 */ /* 0x000f68000c1e1900 */
[----:B------:R-:W5:Y:S01]  /*0290*/  LDG.E R21, desc[UR4][R6.64+0x8] ;  /* 0x0000080406157981 */ /* 0x000f62000c1e1900 */
[----:B--2---:R-:W-:-:S04]  /*02a0*/  FMUL R25, R16, R25 ;  /* 0x0000001910197220 */ /* 0x004fc80000400000 */
[----:B------:R-:W0:Y:S01]  /*02b0*/  F2I.CEIL.NTZ R19, R25 ;  /* 0x0000001900137305 */ /* 0x000e22000020b100 */
[----:B---3--:R-:W-:-:S07]  /*02c0*/  FMUL R28, R16, R23 ;  /* 0x00000017101c7220 */ /* 0x008fce0000400000 */
[----:B------:R-:W1:Y:S01]  /*02d0*/  F2I.CEIL.NTZ R23, R28 ;  /* 0x0000001c00177305 */ /* 0x000e62000020b100 */
[----:B0-----:R-:W-:-:S04]  /*02e0*/  LOP3.LUT R19, R19, 0x1, RZ, 0xc0, !PT ;  /* 0x0000000113137812 */ /* 0x001fc800078ec0ff */
[----:B------:R-:W-:Y:S01]  /*02f0*/  ISETP.NE.U32.AND P1, PT, R19, 0x1, PT ;  /* 0x000000011300780c */ /* 0x000fe20003f25070 */
[----:B------:R-:W-:Y:S01]  /*0300*/  IMAD.MOV.U32 R19, RZ, RZ, -0x1 ;  /* 0xffffffffff137424 */ /* 0x000fe200078e00ff */
[----:B-1----:R-:W-:-:S04]  /*0310*/  LOP3.LUT R23, R23, 0x1, RZ, 0xc0, !PT ;  /* 0x0000000117177812 */ /* 0x002fc800078ec0ff */
[----:B------:R-:W-:Y:S02]  /*0320*/  SEL R27, R19, 0x1, !P1 ;  /* 0x00000001131b7807 */ /* 0x000fe40004800000 */
[----:B------:R-:W-:-:S04]  /*0330*/  ISETP.NE.U32.AND P1, PT, R23, 0x1, PT ;  /* 0x000000011700780c */ /* 0x000fc80003f25070 */
[----:B------:R-:W-:Y:S02]  /*0340*/  SEL R23, R19, 0x1, !P1 ;  /* 0x0000000113177807 */ /* 0x000fe40004800000 */
[----:B------:R-:W-:Y:S02]  /*0350*/  I2FP.F32.S32 R27, R27 ;  /* 0x0000001b001b7245 */ /* 0x000fe40000201400 */
[----:B------:R-:W-:-:S03]  /*0360*/  I2FP.F32.S32 R23, R23 ;  /* 0x0000001700177245 */ /* 0x000fc60000201400 */
[----:B----4-:R-:W-:Y:S02]  /*0370*/  FFMA R27, R24, R27, R25 ;  /* 0x0000001b181b7223 */ /* 0x010fe40000000019 */
[----:B-----5:R-:W-:Y:S01]  /*0380*/  FFMA R22, R22, R23, R28 ;  /* 0x0000001716167223 */ /* 0x020fe2000000001c */
[----:B------:R-:W2:Y:S04]  /*0390*/  LDG.E R24, desc[UR4][R8.64+0x8] ;  /* 0x0000080408187981 */ /* 0x000ea8000c1e1900 */
[----:B------:R-:W3:Y:S01]  /*03a0*/  LDG.E R23, desc[UR4][R6.64+0xc] ;  /* 0x00000c0406177981 */ /* 0x000ee2000c1e1900 */
[----:B------:R-:W-:Y:S01]  /*03b0*/  FMUL R29, R16, R21 ;  /* 0x00000015101d7220 */ /* 0x000fe20000400000 */
[----:B------:R-:W-:Y:S02]  /*03c0*/  FADD R25, R27, R20 ;  /* 0x000000141b197221 */ /* 0x000fe40000000000 */
[----:B------:R-:W4:Y:S01]  /*03d0*/  LDG.E R21, desc[UR4][R6.64+0x10] ;  /* 0x0000100406157981 */ /* 0x000f22000c1e1900 */
[----:B------:R-:W0:Y:S02]  /*03e0*/  F2I.CEIL.NTZ R20, R29 ;  /* 0x0000001d00147305 */ /* 0x000e24000020b100 */
[----:B0-----:R-:W-:-:S04]  /*03f0*/  LOP3.LUT R20, R20, 0x1, RZ, 0xc0, !PT ;  /* 0x0000000114147812 */ /* 0x001fc800078ec0ff */
[----:B------:R-:W-:Y:S02]  /*0400*/  ISETP.NE.U32.AND P1, PT, R20, 0x1, PT ;  /* 0x000000011400780c */ /* 0x000fe40003f25070 */
[----:B------:R-:W5:Y:S02]  /*0410*/  LDG.E R20, desc[UR4][R8.64+0xc] ;  /* 0x00000c0408147981 */ /* 0x000f64000c1e1900 */
[----:B------:R-:W-:-:S04]  /*0420*/  SEL R27, R19, 0x1, !P1 ;  /* 0x00000001131b7807 */ /* 0x000fc80004800000 */
[----:B------:R-:W-:Y:S01]  /*0430*/  I2FP.F32.S32 R27, R27 ;  /* 0x0000001b001b7245 */ /* 0x000fe20000201400 */
[----:B------:R-:W-:Y:S02]  /*0440*/  FADD R25, R25, R22 ;  /* 0x0000001619197221 */ /* 0x000fe40000000000 */
[----:B------:R-:W4:Y:S02]  /*0450*/  LDG.E R22, desc[UR4][R8.64+0x10] ;  /* 0x0000100408167981 */ /* 0x000f24000c1e1900 */
[----:B--2---:R-:W-:Y:S01]  /*0460*/  FFMA R24, R24, R27, R29 ;  /* 0x0000001b18187223 */ /* 0x004fe2000000001d */
[----:B---3--:R-:W-:-:S04]  /*0470*/  FMUL R27, R16, R23 ;  /* 0x00000017101b7220 */ /* 0x008fc80000400000 */
[----:B------:R-:W0:Y:S02]  /*0480*/  F2I.CEIL.NTZ R23, R27 ;  /* 0x0000001b00177305 */ /* 0x000e24000020b100 */
[----:B0-----:R-:W-:-:S04]  /*0490*/  LOP3.LUT R23, R23, 0x1, RZ, 0xc0, !PT ;  /* 0x0000000117177812 */ /* 0x001fc800078ec0ff */
[----:B------:R-:W-:-:S04]  /*04a0*/  ISETP.NE.U32.AND P1, PT, R23, 0x1, PT ;  /* 0x000000011700780c */ /* 0x000fc80003f25070 */
[----:B------:R-:W-:-:S04]  /*04b0*/  SEL R23, R19, 0x1, !P1 ;  /* 0x0000000113177807 */ /* 0x000fc80004800000 */
[----:B------:R-:W-:-:S05]  /*04c0*/  I2FP.F32.S32 R23, R23 ;  /* 0x0000001700177245 */ /* 0x000fca0000201400 */
[----:B-----5:R-:W-:Y:S02]  /*04d0*/  FFMA R20, R20, R23, R27 ;  /* 0x0000001714147223 */ /* 0x020fe4000000001b */
[----:B------:R-:W2:Y:S01]  /*04e0*/  LDG.E R23, desc[UR4][R6.64+0x14] ;  /* 0x0000140406177981 */ /* 0x000ea2000c1e1900 */
[----:B----4-:R-:W-:Y:S01]  /*04f0*/  FMUL R29, R16, R21 ;  /* 0x00000015101d7220 */ /* 0x010fe20000400000 */
[----:B------:R-:W-:Y:S02]  /*0500*/  FADD R21, R25, R24 ;  /* 0x0000001819157221 */ /* 0x000fe40000000000 */
[----:B------:R-:W3:Y:S01]  /*0510*/  LDG.E R25, desc[UR4][R6.64+0x18] ;  /* 0x0000180406197981 */ /* 0x000ee2000c1e1900 */
[----:B------:R-:W0:Y:S03]  /*0520*/  F2I.CEIL.NTZ R24, R29 ;  /* 0x0000001d00187305 */ /* 0x000e26000020b100 */
[----:B------:R-:W4:Y:S01]  /*0530*/  LDG.E R7, desc[UR4][R6.64+0x1c] ;  /* 0x00001c0406077981 */ /* 0x000f22000c1e1900 */
[----:B0-----:R-:W-:-:S04]  /*0540*/  LOP3.LUT R24, R24, 0x1, RZ, 0xc0, !PT ;  /* 0x0000000118187812 */ /* 0x001fc800078ec0ff */
[----:B------:R-:W-:Y:S02]  /*0550*/  ISETP.NE.U32.AND P1, PT, R24, 0x1, PT ;  /* 0x000000011800780c */ /* 0x000fe40003f25070 */
[----:B------:R-:W5:Y:S02]  /*0560*/  LDG.E R24, desc[UR4][R8.64+0x14] ;  /* 0x0000140408187981 */ /* 0x000f64000c1e1900 */
[----:B------:R-:W-:-:S04]  /*0570*/  SEL R27, R19, 0x1, !P1 ;  /* 0x00000001131b7807 */ /* 0x000fc80004800000 */
[----:B------:R-:W-:-:S05]  /*0580*/  I2FP.F32.S32 R27, R27 ;  /* 0x0000001b001b7245 */ /* 0x000fca0000201400 */
[----:B------:R-:W-:Y:S01]  /*0590*/  FFMA R22, R22, R27, R29 ;  /* 0x0000001b16167223 */ /* 0x000fe2000000001d */
[----:B--2---:R-:W-:-:S04]  /*05a0*/  FMUL R27, R16, R23 ;  /* 0x00000017101b7220 */ /* 0x004fc80000400000 */
[----:B------:R-:W0:Y:S01]  /*05b0*/  F2I.CEIL.NTZ R23, R27 ;  /* 0x0000001b00177305 */ /* 0x000e22000020b100 */
[----:B---3--:R-:W-:Y:S01]  /*05c0*/  FMUL R25, R16, R25 ;  /* 0x0000001910197220 */ /* 0x008fe20000400000 */
[----:B0-----:R-:W-:-:S04]  /*05d0*/  LOP3.LUT R23, R23, 0x1, RZ, 0xc0, !PT ;  /* 0x0000000117177812 */ /* 0x001fc800078ec0ff */
[----:B------:R-:W-:-:S04]  /*05e0*/  ISETP.NE.U32.AND P1, PT, R23, 0x1, PT ;  /* 0x000000011700780c */ /* 0x000fc80003f25070 */
[----:B------:R-:W-:-:S04]  /*05f0*/  SEL R23, R19, 0x1, !P1 ;  /* 0x0000000113177807 */ /* 0x000fc80004800000 */
[----:B------:R-:W-:-:S05]  /*0600*/  I2FP.F32.S32 R23, R23 ;  /* 0x0000001700177245 */ /* 0x000fca0000201400 */
[----:B-----5:R-:W-:Y:S02]  /*0610*/  FFMA R23, R24, R23, R27 ;  /* 0x0000001718177223 */ /* 0x020fe4000000001b */
[----:B------:R-:W0:Y:S01]  /*0620*/  F2I.CEIL.NTZ R24, R25 ;  /* 0x0000001900187305 */ /* 0x000e22000020b100 */
[----:B------:R-:W2:Y:S01]  /*0630*/  LDG.E R27, desc[UR4][R8.64+0x1c] ;  /* 0x00001c04081b7981 */ /* 0x000ea2000c1e1900 */
[----:B0-----:R-:W-:-:S04]  /*0640*/  LOP3.LUT R24, R24, 0x1, RZ, 0xc0, !PT ;  /* 0x0000000118187812 */ /* 0x001fc800078ec0ff */
[----:B------:R-:W-:Y:S02]  /*0650*/  ISETP.NE.U32.AND P1, PT, R24, 0x1, PT ;  /* 0x000000011800780c */ /* 0x000fe40003f25070 */
[----:B------:R-:W3:Y:S01]  /*0660*/  LDG.E R24, desc[UR4][R8.64+0x18] ;  /* 0x0000180408187981 */ /* 0x000ee2000c1e1900 */
[----:B----4-:R-:W-:-:S04]  /*0670*/  FMUL R28, R16, R7 ;  /* 0x00000007101c7220 */ /* 0x010fc80000400000 */
[----:B------:R-:W0:Y:S01]  /*0680*/  F2I.CEIL.NTZ R29, R28 ;  /* 0x0000001c001d7305 */ /* 0x000e22000020b100 */
[----:B------:R-:W-:Y:S01]  /*0690*/  VIADD R18, R18, 0x8 ;  /* 0x0000000812127836 */ /* 0x000fe20000000000 */
[----:B------:R-:W-:Y:S01]  /*06a0*/  SEL R6, R19, 0x1, !P1 ;  /* 0x0000000113067807 */ /* 0x000fe20004800000 */
[----:B------:R-:W-:-:S03]  /*06b0*/  FADD R21, R21, R20 ;  /* 0x0000001415157221 */ /* 0x000fc60000000000 */
[----:B------:R-:W-:Y:S02]  /*06c0*/  ISETP.NE.AND P1, PT, R18, RZ, PT ;  /* 0x000000ff1200720c */ /* 0x000fe40003f25270 */
[----:B0-----:R-:W-:-:S04]  /*06d0*/  LOP3.LUT R29, R29, 0x1, RZ, 0xc0, !PT ;  /* 0x000000011d1d7812 */ /* 0x001fc800078ec0ff */
[----:B------:R-:W-:Y:S01]  /*06e0*/  ISETP.NE.U32.AND P2, PT, R29, 0x1, PT ;  /* 0x000000011d00780c */ /* 0x000fe20003f45070 */
[----:B------:R-:W-:Y:S01]  /*06f0*/  FADD R22, R21, R22 ;  /* 0x0000001615167221 */ /* 0x000fe20000000000 */
[----:B------:R-:W-:Y:S02]  /*0700*/  I2FP.F32.S32 R6, R6 ;  /* 0x0000000600067245 */ /* 0x000fe40000201400 */
[----:B------:R-:W-:Y:S01]  /*0710*/  SEL R19, R19, 0x1, !P2 ;  /* 0x0000000113137807 */ /* 0x000fe20005000000 */
[----:B------:R-:W-:-:S03]  /*0720*/  FADD R22, R22, R23 ;  /* 0x0000001716167221 */ /* 0x000fc60000000000 */
[----:B------:R-:W-:Y:S02]  /*0730*/  I2FP.F32.S32 R19, R19 ;  /* 0x0000001300137245 */ /* 0x000fe40000201400 */
[----:B------:R-:W-:-:S03]  /*0740*/  IADD3 R17, PT, PT, R17, 0x8, RZ ;  /* 0x0000000811117810 */ /* 0x000fc60007ffe0ff */
[----:B--2---:R-:W-:Y:S01]  /*0750*/  FFMA R19, R27, R19, R28 ;  /* 0x000000131b137223 */ /* 0x004fe2000000001c */
[----:B---3--:R-:W-:-:S04]  /*0760*/  FFMA R25, R24, R6, R25 ;  /* 0x0000000618197223 */ /* 0x008fc80000000019 */
[----:B------:R-:W-:-:S04]  /*0770*/  FADD R22, R22, R25 ;  /* 0x0000001916167221 */ /* 0x000fc80000000000 */
[----:B------:R-:W-:Y:S01]  /*0780*/  FADD R20, R22, R19 ;  /* 0x0000001316147221 */ /* 0x000fe20000000000 */
[----:B------:R-:W-:Y:S06]  /*0790*/  @P1 BRA `(.L_x_12) ;  /* 0xfffffff800a41947 */ /* 0x000fec000383ffff */
.L_x_11:
[----:B------:R-:W-:Y:S05]  /*07a0*/  @!P0 BRA `(.L_x_10) ;  /* 0x00000004006c8947 */ /* 0x000fea0003800000 */
[----:B------:R-:W-:Y:S02]  /*07b0*/  ISETP.GE.U32.AND P1, PT, R26, 0x4, PT ;  /* 0x000000041a00780c */ /* 0x000fe40003f26070 */
[----:B------:R-:W-:-:S04]  /*07c0*/  LOP3.LUT R28, R15, 0x3, RZ, 0xc0, !PT ;  /* 0x000000030f1c7812 */ /* 0x000fc800078ec0ff */
[----:B------:R-:W-:-:S07]  /*07d0*/  ISETP.NE.AND P0, PT, R28, RZ, PT ;  /* 0x000000ff1c00720c */ /* 0x000fce0003f05270 */
[----:B------:R-:W-:Y:S06]  /*07e0*/  @!P1 BRA `(.L_x_13) ;  /* 0x0000000000b09947 */ /* 0x000fec0003800000 */
[----:B0-----:R-:W-:-:S05]  /*07f0*/  IMAD.WIDE R8, R17, 0x4, R2 ;  /* 0x0000000411087825 */ /* 0x001fca00078e0202 */
[----:B------:R-:W2:Y:S01]  /*0800*/  LDG.E R25, desc[UR4][R8.64] ;  /* 0x0000000408197981 */ /* 0x000ea2000c1e1900 */
[----:B------:R-:W-:-:S03]  /*0810*/  IMAD.WIDE R6, R17, 0x4, R4 ;  /* 0x0000000411067825 */ /* 0x000fc600078e0204 */
[----:B------:R-:W3:Y:S04]  /*0820*/  LDG.E R27, desc[UR4][R8.64+0x4] ;  /* 0x00000404081b7981 */ /* 0x000ee8000c1e1900 */
[----:B------:R-:W4:Y:S04]  /*0830*/  LDG.E R24, desc[UR4][R6.64] ;  /* 0x0000000406187981 */ /* 0x000f28000c1e1900 */
[----:B------:R-:W5:Y:S04]  /*0840*/  LDG.E R21, desc[UR4][R8.64+0x8] ;  /* 0x0000080408157981 */ /* 0x000f68000c1e1900 */
[----:B------:R3:W4:Y:S04]  /*0850*/  LDG.E R23, desc[UR4][R8.64+0xc] ;  /* 0x00000c0408177981 */ /* 0x000728000c1e1900 */
[----:B------:R-:W4:Y:S04]  /*0860*/  LDG.E R19, desc[UR4][R6.64+0x4] ;  /* 0x0000040406137981 */ /* 0x000f28000c1e1900 */
[----:B------:R-:W4:Y:S04]  /*0870*/  LDG.E R18, desc[UR4][R6.64+0x8] ;  /* 0x0000080406127981 */ /* 0x000f28000c1e1900 */
[----:B------:R0:W4:Y:S01]  /*0880*/  LDG.E R22, desc[UR4][R6.64+0xc] ;  /* 0x00000c0406167981 */ /* 0x000122000c1e1900 */
[----:B------:R-:W-:-:S02]  /*0890*/  VIADD R17, R17, 0x4 ;  /* 0x0000000411117836 */ /* 0x000fc40000000000 */
[----:B--2---:R-:W-:-:S04]  /*08a0*/  FMUL R29, R16, R25 ;  /* 0x00000019101d7220 */ /* 0x004fc80000400000 */
[----:B------:R-:W1:Y:S01]  /*08b0*/  F2I.CEIL.NTZ R25, R29 ;  /* 0x0000001d00197305 */ /* 0x000e62000020b100 */
[C---:B---3--:R-:W-:Y:S01]  /*08c0*/  FMUL R8, R16.reuse, R27 ;  /* 0x0000001b10087220 */ /* 0x048fe20000400000 */
[----:B-----5:R-:W-:-:S06]  /*08d0*/  FMUL R21, R16, R21 ;  /* 0x0000001510157220 */ /* 0x020fcc0000400000 */
[----:B0-----:R-:W0:Y:S01]  /*08e0*/  F2I.CEIL.NTZ R7, R21 ;  /* 0x0000001500077305 */ /* 0x001e22000020b100 */
[----:B----4-:R-:W-:Y:S01]  /*08f0*/  FMUL R23, R16, R23 ;  /* 0x0000001710177220 */ /* 0x010fe20000400000 */
[----:B-1----:R-:W-:-:S04]  /*0900*/  LOP3.LUT R25, R25, 0x1, RZ, 0xc0, !PT ;  /* 0x0000000119197812 */ /* 0x002fc800078ec0ff */
[----:B------:R-:W-:Y:S01]  /*0910*/  ISETP.NE.U32.AND P1, PT, R25, 0x1, PT ;  /* 0x000000011900780c */ /* 0x000fe20003f25070 */
[----:B------:R-:W-:Y:S01]  /*0920*/  IMAD.MOV.U32 R25, RZ, RZ, -0x1 ;  /* 0xffffffffff197424 */ /* 0x000fe200078e00ff */
[----:B------:R-:W1:Y:S04]  /*0930*/  F2I.CEIL.NTZ R6, R23 ;  /* 0x0000001700067305 */ /* 0x000e68000020b100 */
[----:B------:R-:W-:Y:S02]  /*0940*/  SEL R26, R25, 0x1, !P1 ;  /* 0x00000001191a7807 */ /* 0x000fe40004800000 */
[----:B0-----:R-:W-:Y:S02]  /*0950*/  LOP3.LUT R7, R7, 0x1, RZ, 0xc0, !PT ;  /* 0x0000000107077812 */ /* 0x001fe400078ec0ff */
[----:B------:R-:W-:-:S02]  /*0960*/  I2FP.F32.S32 R26, R26 ;  /* 0x0000001a001a7245 */ /* 0x000fc40000201400 */
[----:B------:R-:W-:-:S03]  /*0970*/  ISETP.NE.U32.AND P1, PT, R7, 0x1, PT ;  /* 0x000000010700780c */ /* 0x000fc60003f25070 */
[----:B------:R-:W-:Y:S02]  /*0980*/  FFMA R9, R24, R26, R29 ;  /* 0x0000001a18097223 */ /* 0x000fe4000000001d */
[----:B------:R-:W0:Y:S01]  /*0990*/  F2I.CEIL.NTZ R24, R8 ;  /* 0x0000000800187305 */ /* 0x000e22000020b100 */
[----:B-1----:R-:W-:Y:S01]  /*09a0*/  LOP3.LUT R6, R6, 0x1, RZ, 0xc0, !PT ;  /* 0x0000000106067812 */ /* 0x002fe200078ec0ff */
[----:B------:R-:W-:Y:S01]  /*09b0*/  FADD R9, R20, R9 ;  /* 0x0000000914097221 */ /* 0x000fe20000000000 */
[----:B0-----:R-:W-:-:S04]  /*09c0*/  LOP3.LUT R24, R24, 0x1, RZ, 0xc0, !PT ;  /* 0x0000000118187812 */ /* 0x001fc800078ec0ff */
[----:B------:R-:W-:-:S04]  /*09d0*/  ISETP.NE.U32.AND P2, PT, R24, 0x1, PT ;  /* 0x000000011800780c */ /* 0x000fc80003f45070 */
[C---:B------:R-:W-:Y:S02]  /*09e0*/  SEL R7, R25.reuse, 0x1, !P2 ;  /* 0x0000000119077807 */ /* 0x040fe40005000000 */
[----:B------:R-:W-:Y:S02]  /*09f0*/  ISETP.NE.U32.AND P2, PT, R6, 0x1, PT ;  /* 0x000000010600780c */ /* 0x000fe40003f45070 */
[----:B------:R-:W-:Y:S02]  /*0a00*/  I2FP.F32.S32 R7, R7 ;  /* 0x0000000700077245 */ /* 0x000fe40000201400 */
[C---:B------:R-:W-:Y:S02]  /*0a10*/  SEL R6, R25.reuse, 0x1, !P1 ;  /* 0x0000000119067807 */ /* 0x040fe40004800000 */
[----:B------:R-:W-:Y:S01]  /*0a20*/  SEL R25, R25, 0x1, !P2 ;  /* 0x0000000119197807 */ /* 0x000fe20005000000 */
[----:B------:R-:W-:Y:S01]  /*0a30*/  FFMA R8, R19, R7, R8 ;  /* 0x0000000713087223 */ /* 0x000fe20000000008 */
[----:B------:R-:W-:-:S02]  /*0a40*/  I2FP.F32.S32 R6, R6 ;  /* 0x0000000600067245 */ /* 0x000fc40000201400 */
[----:B------:R-:W-:Y:S01]  /*0a50*/  I2FP.F32.S32 R25, R25 ;  /* 0x0000001900197245 */ /* 0x000fe20000201400 */
[----:B------:R-:W-:Y:S02]  /*0a60*/  FADD R8, R9, R8 ;  /* 0x0000000809087221 */ /* 0x000fe40000000000 */
[----:B------:R-:W-:Y:S02]  /*0a70*/  FFMA R21, R18, R6, R21 ;  /* 0x0000000612157223 */ /* 0x000fe40000000015 */
[----:B------:R-:W-:Y:S02]  /*0a80*/  FFMA R25, R22, R25, R23 ;  /* 0x0000001916197223 */ /* 0x000fe40000000017 */
[----:B------:R-:W-:-:S04]  /*0a90*/  FADD R8, R8, R21 ;  /* 0x0000001508087221 */ /* 0x000fc80000000000 */
[----:B------:R-:W-:-:S07]  /*0aa0*/  FADD R20, R8, R25 ;  /* 0x0000001908147221 */ /* 0x000fce0000000000 */
.L_x_13:
[----:B------:R-:W-:Y:S05]  /*0ab0*/  @!P0 BRA `(.L_x_10) ;  /* 0x0000000000a88947 */ /* 0x000fea0003800000 */
[----:B------:R-:W-:Y:S02]  /*0ac0*/  ISETP.NE.AND P1, PT, R28, 0x1, PT ;  /* 0x000000011c00780c */ /* 0x000fe40003f25270 */
[----:B------:R-:W-:-:S04]  /*0ad0*/  LOP3.LUT R6, R15, 0x1, RZ, 0xc0, !PT ;  /* 0x000000010f067812 */ /* 0x000fc800078ec0ff */
[----:B------:R-:W-:-:S07]  /*0ae0*/  ISETP.NE.U32.AND P0, PT, R6, 0x1, PT ;  /* 0x000000010600780c */ /* 0x000fce0003f05070 */
[----:B------:R-:W-:Y:S06]  /*0af0*/  @!P1 BRA `(.L_x_14) ;  /* 0x0000000000609947 */ /* 0x000fec0003800000 */
[----:B0-----:R-:W-:-:S05]  /*0b00*/  IMAD.WIDE R18, R17, 0x4, R2 ;  /* 0x0000000411127825 */ /* 0x001fca00078e0202 */
[----:B------:R-:W2:Y:S04]  /*0b10*/  LDG.E R21, desc[UR4][R18.64] ;  /* 0x0000000412157981 */ /* 0x000ea8000c1e1900 */
[----:B------:R0:W3:Y:S01]  /*0b20*/  LDG.E R23, desc[UR4][R18.64+0x4] ;  /* 0x0000040412177981 */ /* 0x0000e2000c1e1900 */
[----:B------:R-:W-:-:S05]  /*0b30*/  IMAD.WIDE R6, R17, 0x4, R4 ;  /* 0x0000000411067825 */ /* 0x000fca00078e0204 */
[----:B------:R-:W4:Y:S04]  /*0b40*/  LDG.E R8, desc[UR4][R6.64] ;  /* 0x0000000406087981 */ /* 0x000f28000c1e1900 */
[----:B------:R-:W5:Y:S01]  /*0b50*/  LDG.E R9, desc[UR4][R6.64+0x4] ;  /* 0x0000040406097981 */ /* 0x000f62000c1e1900 */
[----:B0-----:R-:W-:Y:S02]  /*0b60*/  IMAD.MOV.U32 R18, RZ, RZ, -0x1 ;  /* 0xffffffffff127424 */ /* 0x001fe400078e00ff */
[----:B------:R-:W-:Y:S02]  /*0b70*/  VIADD R17, R17, 0x2 ;  /* 0x0000000211117836 */ /* 0x000fe40000000000 */
[----:B--2---:R-:W-:-:S04]  /*0b80*/  FMUL R21, R16, R21 ;  /* 0x0000001510157220 */ /* 0x004fc80000400000 */
[----:B------:R-:W0:Y:S01]  /*0b90*/  F2I.CEIL.NTZ R22, R21 ;  /* 0x0000001500167305 */ /* 0x000e22000020b100 */
[----:B---3--:R-:W-:-:S07]  /*0ba0*/  FMUL R24, R16, R23 ;  /* 0x0000001710187220 */ /* 0x008fce0000400000 */
[----:B------:R-:W1:Y:S01]  /*0bb0*/  F2I.CEIL.NTZ R23, R24 ;  /* 0x0000001800177305 */ /* 0x000e62000020b100 */
[----:B0-----:R-:W-:-:S04]  /*0bc0*/  LOP3.LUT R22, R22, 0x1, RZ, 0xc0, !PT ;  /* 0x0000000116167812 */ /* 0x001fc800078ec0ff */
[----:B------:R-:W-:Y:S02]  /*0bd0*/  ISETP.NE.U32.AND P1, PT, R22, 0x1, PT ;  /* 0x000000011600780c */ /* 0x000fe40003f25070 */
[----:B-1----:R-:W-:Y:S02]  /*0be0*/  LOP3.LUT R23, R23, 0x1, RZ, 0xc0, !PT ;  /* 0x0000000117177812 */ /* 0x002fe400078ec0ff */
[C---:B------:R-:W-:Y:S02]  /*0bf0*/  SEL R19, R18.reuse, 0x1, !P1 ;  /* 0x0000000112137807 */ /* 0x040fe40004800000 */
[----:B------:R-:W-:Y:S02]  /*0c00*/  ISETP.NE.U32.AND P2, PT, R23, 0x1, PT ;  /* 0x000000011700780c */ /* 0x000fe40003f45070 */
[----:B------:R-:W-:Y:S02]  /*0c10*/  I2FP.F32.S32 R19, R19 ;  /* 0x0000001300137245 */ /* 0x000fe40000201400 */
[----:B------:R-:W-:-:S03]  /*0c20*/  SEL R18, R18, 0x1, !P2 ;  /* 0x0000000112127807 */ /* 0x000fc60005000000 */
[----:B----4-:R-:W-:Y:S01]  /*0c30*/  FFMA R19, R8, R19, R21 ;  /* 0x0000001308137223 */ /* 0x010fe20000000015 */
[----:B------:R-:W-:-:S03]  /*0c40*/  I2FP.F32.S32 R18, R18 ;  /* 0x0000001200127245 */ /* 0x000fc60000201400 */
[----:B------:R-:W-:Y:S02]  /*0c50*/  FADD R19, R20, R19 ;  /* 0x0000001314137221 */ /* 0x000fe40000000000 */
[----:B-----5:R-:W-:-:S04]  /*0c60*/  FFMA R18, R9, R18, R24 ;  /* 0x0000001209127223 */ /* 0x020fc80000000018 */
[----:B------:R-:W-:-:S07]  /*0c70*/  FADD R20, R19, R18 ;  /* 0x0000001213147221 */ /* 0x000fce0000000000 */
.L_x_14:
[----:B------:R-:W-:Y:S05]  /*0c80*/  @P0 BRA `(.L_x_10) ;  /* 0x0000000000340947 */ /* 0x000fea0003800000 */
[----:B------:R-:W-:-:S06]  /*0c90*/  IMAD.WIDE R2, R17, 0x4, R2 ;  /* 0x0000000411027825 */ /* 0x000fcc00078e0202 */
[----:B------:R-:W2:Y:S01]  /*0ca0*/  LDG.E R3, desc[UR4][R2.64] ;  /* 0x0000000402037981 */ /* 0x000ea2000c1e1900 */
[----:B------:R-:W-:-:S06]  /*0cb0*/  IMAD.WIDE R4, R17, 0x4, R4 ;  /* 0x0000000411047825 */ /* 0x000fcc00078e0204 */
[----:B------:R-:W3:Y:S01]  /*0cc0*/  LDG.E R5, desc[UR4][R4.64] ;  /* 0x0000000404057981 */ /* 0x000ee2000c1e1900 */
[----:B0-----:R-:W-:Y:S02]  /*0cd0*/  IMAD.MOV.U32 R7, RZ, RZ, -0x1 ;  /* 0xffffffffff077424 */ /* 0x001fe400078e00ff */
[----:B--2---:R-:W-:-:S04]  /*0ce0*/  FMUL R16, R16, R3 ;  /* 0x0000000310107220 */ /* 0x004fc80000400000 */
[----:B------:R-:W0:Y:S02]  /*0cf0*/  F2I.CEIL.NTZ R6, R16 ;  /* 0x0000001000067305 */ /* 0x000e24000020b100 */
[----:B0-----:R-:W-:-:S04]  /*0d00*/  LOP3.LUT R6, R6, 0x1, RZ, 0xc0, !PT ;  /* 0x0000000106067812 */ /* 0x001fc800078ec0ff */
[----:B------:R-:W-:-:S04]  /*0d10*/  ISETP.NE.U32.AND P0, PT, R6, 0x1, PT ;  /* 0x000000010600780c */ /* 0x000fc80003f05070 */
[----:B------:R-:W-:-:S04]  /*0d20*/  SEL R6, R7, 0x1, !P0 ;  /* 0x0000000107067807 */ /* 0x000fc80004000000 */
[----:B------:R-:W-:-:S05]  /*0d30*/  I2FP.F32.S32 R6, R6 ;  /* 0x0000000600067245 */ /* 0x000fca0000201400 */
[----:B---3--:R-:W-:-:S04]  /*0d40*/  FFMA R7, R5, R6, R16 ;  /* 0x0000000605077223 */ /* 0x008fc80000000010 */
[----:B------:R-:W-:-:S07]  /*0d50*/  FADD R20, R20, R7 ;  /* 0x0000000714147221 */ /* 0x000fce0000000000 */
.L_x_10:
[----:B------:R-:W1:Y:S01]  /*0d60*/  LDC.64 R2, c[0x0][0x390] ;  /* 0x0000e400ff027b82 */ /* 0x000e620000000a00 */
[----:B------:R-:W-:Y:S01]  /*0d70*/  ISETP.GE.U32.AND P0, PT, R15, 0x2, PT ;  /* 0x000000020f00780c */ /* 0x000fe20003f06070 */
[--C-:B------:R-:W-:Y:S02]  /*0d80*/  IMAD R5, R11, 0x8, R14.reuse ;  /* 0x000000080b057824 */ /* 0x100fe400078e020e */
[----:B0-----:R-:W-:-:S03]  /*0d90*/  IMAD R14, R15, 0xc, R14 ;  /* 0x0000000c0f0e7824 */ /* 0x001fc600078e020e */
[----:B------:R0:W-:Y:S04]  /*0da0*/  STS [R5], R20 ;  /* 0x0000001405007388 */ /* 0x0001e80000000800 */
[----:B------:R0:W-:Y:S01]  /*0db0*/  STS [R14], R20 ;  /* 0x000000140e007388 */ /* 0x0001e20000000800 */
[----:B-1----:R-:W-:-:S05]  /*0dc0*/  IMAD.WIDE R2, R13, 0x4, R2 ;  /* 0x000000040d027825 */ /* 0x002fca00078e0202 */
[----:B------:R0:W-:Y:S01]  /*0dd0*/  STG.E desc[UR4][R2.64], R20 ;  /* 0x0000001402007986 */ /* 0x0001e2000c101904 */
[----:B------:R-:W-:Y:S06]  /*0de0*/  BAR.SYNC.DEFER_BLOCKING 0x0 ;  /* 0x0000000000007b1d */ /* 0x000fec0000010000 */
[----:B------:R-:W-:Y:S05]  /*0df0*/  @!P0 BRA `(.L_x_15) ;  /* 0x0000000000508947 */ /* 0x000fea0003800000 */
.L_x_18:
[----:B------:R-:W-:Y:S01]  /*0e00*/  SHF.R.U32.HI R7, RZ, 0x1, R15 ;  /* 0x00000001ff077819 */ /* 0x000fe2000001160f */
[----:B------:R-:W-:Y:S03]  /*0e10*/  BSSY.RECONVERGENT B0, `(.L_x_16) ;  /* 0x000000e000007945 */ /* 0x000fe60003800200 */
[----:B------:R-:W-:-:S13]  /*0e20*/  ISETP.GE.U32.AND P0, PT, R10, R7, PT ;  /* 0x000000070a00720c */ /* 0x000fda0003f06070 */
[----:B-1----:R-:W-:Y:S05]  /*0e30*/  @P0 BRA `(.L_x_17) ;  /* 0x00000000002c0947 */ /* 0x002fea0003800000 */
[C---:B0-----:R-:W-:Y:S01]  /*0e40*/  LEA R2, R7.reuse, R5, 0x2 ;  /* 0x0000000507027211 */ /* 0x041fe200078e10ff */
        /* <DEDUP_REMOVED lines=10> */
.L_x_17:
[----:B------:R-:W-:Y:S05]  /*0ef0*/  BSYNC.RECONVERGENT B0 ;  /* 0x0000000000007941 */ /* 0x000fea0003800200 */
.L_x_16:
[----:B------:R-:W-:Y:S01]  /*0f00*/  BAR.SYNC.DEFER_BLOCKING 0x0 ;  /* 0x0000000000007b1d */ /* 0x000fe20000010000 */
[----:B------:R-:W-:Y:S01]  /*0f10*/  ISETP.GT.U32.AND P0, PT, R15, 0x3, PT ;  /* 0x000000030f00780c */ /* 0x000fe20003f04070 */
[----:B------:R-:W-:-:S12]  /*0f20*/  IMAD.MOV.U32 R15, RZ, RZ, R7 ;  /* 0x000000ffff0f7224 */ /* 0x000fd800078e0007 */
[----:B------:R-:W-:Y:S05]  /*0f30*/  @P0 BRA `(.L_x_18) ;  /* 0xfffffffc00b00947 */ /* 0x000fea000383ffff */
.L_x_15:
[----:B------:R-:W-:-:S13]  /*0f40*/  ISETP.NE.AND P0, PT, R10, RZ, PT ;  /* 0x000000ff0a00720c */ /* 0x000fda0003f05270 */
[----:B------:R-:W-:Y:S05]  /*0f50*/  @P0 EXIT ;  /* 0x000000000000094d */ /* 0x000fea0003800000 */
[C---:B------:R-:W-:Y:S01]  /*0f60*/  IMAD R12, R11.reuse, 0x8, R12 ;  /* 0x000000080b0c7824 */ /* 0x040fe200078e020c */
[----:B01----:R-:W0:Y:S03]  /*0f70*/  LDC.64 R2, c[0x0][0x398] ;  /* 0x0000e600ff027b82 */ /* 0x003e260000000a00 */
[----:B------:R-:W-:Y:S01]  /*0f80*/  IMAD R11, R11, 0x4, R12 ;  /* 0x000000040b0b7824 */ /* 0x000fe200078e020c */
[----:B------:R-:W1:Y:S04]  /*0f90*/  LDS R7, [R12] ;  /* 0x000000000c077984 */ /* 0x000e680000000800 */
[----:B------:R-:W2:Y:S01]  /*0fa0*/  LDC.64 R4, c[0x0][0x3a0] ;  /* 0x0000e800ff047b82 */ /* 0x000ea20000000a00 */
[----:B------:R-:W3:Y:S01]  /*0fb0*/  LDS R11, [R11] ;  /* 0x000000000b0b7984 */ /* 0x000ee20000000800 */
[----:B0-----:R-:W-:-:S04]  /*0fc0*/  IMAD.WIDE.U32 R2, R0, 0x4, R2 ;  /* 0x0000000400027825 */ /* 0x001fc800078e0002 */
[----:B--2---:R-:W-:Y:S01]  /*0fd0*/  IMAD.WIDE.U32 R4, R0, 0x4, R4 ;  /* 0x0000000400047825 */ /* 0x004fe200078e0004 */
[----:B-1----:R-:W-:Y:S04]  /*0fe0*/  STG.E desc[UR4][R2.64], R7 ;  /* 0x0000000702007986 */ /* 0x002fe8000c101904 */
[----:B---3--:R-:W-:Y:S01]  /*0ff0*/  STG.E desc[UR4][R4.64], R11 ;  /* 0x0000000b04007986 */ /* 0x008fe2000c101904 */
[----:B------:R-:W-:Y:S05]  /*1000*/  EXIT ;  /* 0x000000000000794d */ /* 0x000fea0003800000 */
.L_x_19:
        /* <DEDUP_REMOVED lines=15> */
.L_x_21:


//--------------------- .nv.shared._Z21transformacion_sharedPfS_S_S_S_ --------------------------
	.section	.nv.shared._Z21transformacion_sharedPfS_S_S_S_,"aw",@nobits
	.sectionflags	@""
	.align	16
	.zero		1024


//--------------------- .nv.shared.reserved.0     --------------------------
	.section	.nv.shared.reserved.0,"aw",@nobits
	.weak		__nv_reservedSMEM_offset_0_alias
	.size		__nv_reservedSMEM_offset_0_alias, 0, 64
	.other		__nv_reservedSMEM_offset_0_alias,@"STO_CUDA_RESERVED_SHARED STV_DEFAULT"
__nv_reservedSMEM_offset_0_alias:
	.zero		0
	.zero		64


//--------------------- .nv.shared._Z21transformacion_globalPfS_S_S_S_ --------------------------
	.section	.nv.shared._Z21transformacion_globalPfS_S_S_S_,"aw",@nobits
	.sectionflags	@""
	.align	16
	.zero		1024


//--------------------- .nv.constant0._Z21transformacion_sharedPfS_S_S_S_ --------------------------
	.section	.nv.constant0._Z21transformacion_sharedPfS_S_S_S_,"a",@progbits
	.sectionflags	@""
	.align	4
.nv.constant0._Z21transformacion_sharedPfS_S_S_S_:
	.zero		936


//--------------------- .nv.constant0._Z21transformacion_globalPfS_S_S_S_ --------------------------
	.section	.nv.constant0._Z21transformacion_globalPfS_S_S_S_,"a",@progbits
	.sectionflags	@""
	.align	4
.nv.constant0._Z21transformacion_globalPfS_S_S_S_:
	.zero		936


//--------------------- SYMBOLS --------------------------

	.type		.nv.reservedSmem.offset0,@object
	.size		.nv.reservedSmem.offset0,0x4
	.type		.nv.reservedSmem.cap,@object
	.size		.nv.reservedSmem.cap,0x4
